	.target	sm_100a

	.elftype	@"ET_EXEC"


//--------------------- .note.nv.tkinfo           --------------------------
	.section	.note.nv.tkinfo,"",@"SHT_NOTE"
	.sectionflags	@"SHF_NOTE_NV_TKINFO"
	.tkinfo
        /*0018*/ 	.word	0x00000081
        /*0030*/ 	.string	""
        /*0030*/ 	.string	"ptxas-blackwell"
        /*0030*/ 	.string	"Cuda compilation tools, release 12.9, V12.9.86"
        /*0030*/ 	.string	"Build cuda_12.9.r12.9/compiler.36037853_0"
        /*0030*/ 	.string	"-v  -suppress-debug-info  -lineinfo  -arch sm_100a "



//--------------------- .note.nv.cuver            --------------------------
	.section	.note.nv.cuver,"",@"SHT_NOTE"
	.sectionflags	@"SHF_NOTE_NV_CUVER"
        /*0018*/ 	.short	0x0001
        /*001a*/ 	.short	0x0064
        /*001c*/ 	.short	0x0001
        /*001e*/ 	.short	0x0000
        /*0020*/ 	.short	0x0001
        /*0022*/ 	.short	0x0000


//--------------------- .nv.info                  --------------------------
	.section	.nv.info,"",@"SHT_CUDA_INFO"
	.align	4


	//----- nvinfo : EIATTR_REGCOUNT
	.align		4
        /*0000*/ 	.byte	0x04, 0x2f
        /*0002*/ 	.short	(.L_4 - .L_3)
	.align		4
.L_3:
        /*0004*/ 	.word	index@(gluon_tcgen05)
        /*0008*/ 	.word	0x00000047


	//----- nvinfo : EIATTR_FRAME_SIZE
	.align		4
.L_4:
        /*000c*/ 	.byte	0x04, 0x11
        /*000e*/ 	.short	(.L_6 - .L_5)
	.align		4
.L_5:
        /*0010*/ 	.word	index@($__internal_2_$__cuda_sm10x_tcgen05_guardrail_trap_unallocated_columns_being_dealloced)
        /*0014*/ 	.word	0x00000000


	//----- nvinfo : EIATTR_FRAME_SIZE
	.align		4
.L_6:
        /*0018*/ 	.byte	0x04, 0x11
        /*001a*/ 	.short	(.L_8 - .L_7)
	.align		4
.L_7:
        /*001c*/ 	.word	index@($__internal_1_$__cuda_sm10x_tcgen05_guardrail_trap_phase_invalid_during_alloc)
        /*0020*/ 	.word	0x00000000


	//----- nvinfo : EIATTR_FRAME_SIZE
	.align		4
.L_8:
        /*0024*/ 	.byte	0x04, 0x11
        /*0026*/ 	.short	(.L_10 - .L_9)
	.align		4
.L_9:
        /*0028*/ 	.word	index@($__internal_0_$__cuda_sm10x_tcgen05_guardrail_trap_col_being_dealloced_not_returned_by_alloc)
        /*002c*/ 	.word	0x00000000


	//----- nvinfo : EIATTR_FRAME_SIZE
	.align		4
.L_10:
        /*0030*/ 	.byte	0x04, 0x11
        /*0032*/ 	.short	(.L_12 - .L_11)
	.align		4
.L_11:
        /*0034*/ 	.word	index@(gluon_tcgen05)
        /*0038*/ 	.word	0x00000000


	//----- nvinfo : EIATTR_MIN_STACK_SIZE
	.align		4
.L_12:
        /*003c*/ 	.byte	0x04, 0x12
        /*003e*/ 	.short	(.L_14 - .L_13)
	.align		4
.L_13:
        /*0040*/ 	.word	index@(gluon_tcgen05)
        /*0044*/ 	.word	0x00000000
.L_14:


//--------------------- .nv.info.gluon_tcgen05    --------------------------
	.section	.nv.info.gluon_tcgen05,"",@"SHT_CUDA_INFO"
	.sectionflags	@""
	.align	4


	//----- nvinfo : EIATTR_CUDA_API_VERSION
	.align		4
        /*0000*/ 	.byte	0x04, 0x37
        /*0002*/ 	.short	(.L_16 - .L_15)
.L_15:
        /*0004*/ 	.word	0x00000081


	//----- nvinfo : EIATTR_KPARAM_INFO
	.align		4
.L_16:
        /*0008*/ 	.byte	0x04, 0x17
        /*000a*/ 	.short	(.L_18 - .L_17)
.L_17:
        /*000c*/ 	.word	0x00000000
        /*0010*/ 	.short	0x000a
        /*0012*/ 	.short	0x0048
        /*0014*/ 	.byte	0x00, 0xf4, 0x21, 0x00


	//----- nvinfo : EIATTR_KPARAM_INFO
	.align		4
.L_18:
        /*0018*/ 	.byte	0x04, 0x17
        /*001a*/ 	.short	(.L_20 - .L_19)
.L_19:
        /*001c*/ 	.word	0x00000000
        /*0020*/ 	.short	0x0009
        /*0022*/ 	.short	0x0040
        /*0024*/ 	.byte	0x00, 0xf4, 0x21, 0x00


	//----- nvinfo : EIATTR_KPARAM_INFO
	.align		4
.L_20:
        /*0028*/ 	.byte	0x04, 0x17
        /*002a*/ 	.short	(.L_22 - .L_21)
.L_21:
        /*002c*/ 	.word	0x00000000
        /*0030*/ 	.short	0x0008
        /*0032*/ 	.short	0x0038
        /*0034*/ 	.byte	0x00, 0xf0, 0x21, 0x00


	//----- nvinfo : EIATTR_KPARAM_INFO
	.align		4
.L_22:
        /*0038*/ 	.byte	0x04, 0x17
        /*003a*/ 	.short	(.L_24 - .L_23)
.L_23:
        /*003c*/ 	.word	0x00000000
        /*0040*/ 	.short	0x0007
        /*0042*/ 	.short	0x0030
        /*0044*/ 	.byte	0x00, 0xf0, 0x21, 0x00


	//----- nvinfo : EIATTR_KPARAM_INFO
	.align		4
.L_24:
        /*0048*/ 	.byte	0x04, 0x17
        /*004a*/ 	.short	(.L_26 - .L_25)
.L_25:
        /*004c*/ 	.word	0x00000000
        /*0050*/ 	.short	0x0006
        /*0052*/ 	.short	0x0028
        /*0054*/ 	.byte	0x00, 0xf0, 0x21, 0x00


	//----- nvinfo : EIATTR_KPARAM_INFO
	.align		4
.L_26:
        /*0058*/ 	.byte	0x04, 0x17
        /*005a*/ 	.short	(.L_28 - .L_27)
.L_27:
        /*005c*/ 	.word	0x00000000
        /*0060*/ 	.short	0x0005
        /*0062*/ 	.short	0x0020
        /*0064*/ 	.byte	0x00, 0xf0, 0x11, 0x00


	//----- nvinfo : EIATTR_KPARAM_INFO
	.align		4
.L_28:
        /*0068*/ 	.byte	0x04, 0x17
        /*006a*/ 	.short	(.L_30 - .L_29)
.L_29:
        /*006c*/ 	.word	0x00000000
        /*0070*/ 	.short	0x0004
        /*0072*/ 	.short	0x001c
        /*0074*/ 	.byte	0x00, 0xf0, 0x11, 0x00


	//----- nvinfo : EIATTR_KPARAM_INFO
	.align		4
.L_30:
        /*0078*/ 	.byte	0x04, 0x17
        /*007a*/ 	.short	(.L_32 - .L_31)
.L_31:
        /*007c*/ 	.word	0x00000000
        /*0080*/ 	.short	0x0003
        /*0082*/ 	.short	0x0018
        /*0084*/ 	.byte	0x00, 0xf0, 0x11, 0x00


	//----- nvinfo : EIATTR_KPARAM_INFO
	.align		4
.L_32:
        /*0088*/ 	.byte	0x04, 0x17
        /*008a*/ 	.short	(.L_34 - .L_33)
.L_33:
        /*008c*/ 	.word	0x00000000
        /*0090*/ 	.short	0x0002
        /*0092*/ 	.short	0x0010
        /*0094*/ 	.byte	0x00, 0xf4, 0x21, 0x00


	//----- nvinfo : EIATTR_KPARAM_INFO
	.align		4
.L_34:
        /*0098*/ 	.byte	0x04, 0x17
        /*009a*/ 	.short	(.L_36 - .L_35)
.L_35:
        /*009c*/ 	.word	0x00000000
        /*00a0*/ 	.short	0x0001
        /*00a2*/ 	.short	0x0008
        /*00a4*/ 	.byte	0x00, 0xf4, 0x21, 0x00


	//----- nvinfo : EIATTR_KPARAM_INFO
	.align		4
.L_36:
        /*00a8*/ 	.byte	0x04, 0x17
        /*00aa*/ 	.short	(.L_38 - .L_37)
.L_37:
        /*00ac*/ 	.word	0x00000000
        /*00b0*/ 	.short	0x0000
        /*00b2*/ 	.short	0x0000
        /*00b4*/ 	.byte	0x00, 0xf4, 0x21, 0x00


	//----- nvinfo : EIATTR_AT_ENTRY_FRAGMENTS
	.align		4
.L_38:
        /*00b8*/ 	.byte	0x04, 0x4f
        /*00ba*/ 	.short	(.L_40 - .L_39)


	//   ....[0]....
.L_39:
        /*00bc*/ 	.word	0x00000004


	//----- nvinfo : EIATTR_RESERVED_SMEM_USED
	.align		4
.L_40:
        /*00c0*/ 	.byte	0x01, 0x41
	.zero		2


	//----- nvinfo : EIATTR_SPARSE_MMA_MASK
	.align		4
        /*00c4*/ 	.byte	0x03, 0x50
        /*00c6*/ 	.short	0x0000


	//----- nvinfo : EIATTR_TCGEN05_1CTA_USED
	.align		4
        /*00c8*/ 	.byte	0x01, 0x51
	.zero		2


	//----- nvinfo : EIATTR_MAXREG_COUNT
	.align		4
        /*00cc*/ 	.byte	0x03, 0x1b
        /*00ce*/ 	.short	0x00ff


	//----- nvinfo : EIATTR_NUM_BARRIERS
	.align		4
        /*00d0*/ 	.byte	0x02, 0x4c
        /*00d2*/ 	.byte	0x01
	.zero		1


	//----- nvinfo : EIATTR_INT_WARP_WIDE_INSTR_OFFSETS
	.align		4
        /*00d4*/ 	.byte	0x04, 0x31
        /*00d6*/ 	.short	(.L_42 - .L_41)


	//   ....[0]....
.L_41:
        /*00d8*/ 	.word	0x00001770


	//   ....[1]....
        /*00dc*/ 	.word	0x00001790


	//   ....[2]....
        /*00e0*/ 	.word	0x00001820


	//   ....[3]....
        /*00e4*/ 	.word	0x000019f0


	//   ....[4]....
        /*00e8*/ 	.word	0x00001a40


	//   ....[5]....
        /*00ec*/ 	.word	0x00001a50


	//   ....[6]....
        /*00f0*/ 	.word	0x00001a80


	//   ....[7]....
        /*00f4*/ 	.word	0x00001e80


	//   ....[8]....
        /*00f8*/ 	.word	0x00001e90


	//   ....[9]....
        /*00fc*/ 	.word	0x00002000


	//   ....[10]....
        /*0100*/ 	.word	0x00002060


	//   ....[11]....
        /*0104*/ 	.word	0x00002070


	//   ....[12]....
        /*0108*/ 	.word	0x000020b0


	//   ....[13]....
        /*010c*/ 	.word	0x00002570


	//   ....[14]....
        /*0110*/ 	.word	0x00002580


	//   ....[15]....
        /*0114*/ 	.word	0x00002850


	//   ....[16]....
        /*0118*/ 	.word	0x00002860


	//   ....[17]....
        /*011c*/ 	.word	0x00002d50


	//   ....[18]....
        /*0120*/ 	.word	0x00002da0


	//----- nvinfo : EIATTR_COOP_GROUP_MASK_REGIDS
	.align		4
.L_42:
        /*0124*/ 	.byte	0x04, 0x29
        /*0126*/ 	.short	(.L_44 - .L_43)


	//   ....[0]....
.L_43:
        /*0128*/ 	.word	0xffffffff


	//   ....[1]....
        /*012c*/ 	.word	0xffffffff


	//   ....[2]....
        /*0130*/ 	.word	0xffffffff


	//   ....[3]....
        /*0134*/ 	.word	0xffffffff


	//   ....[4]....
        /*0138*/ 	.word	0xffffffff


	//   ....[5]....
        /*013c*/ 	.word	0xffffffff


	//   ....[6]....
        /*0140*/ 	.word	0xffffffff


	//   ....[7]....
        /*0144*/ 	.word	0xffffffff


	//   ....[8]....
        /*0148*/ 	.word	0xffffffff


	//   ....[9]....
        /*014c*/ 	.word	0xffffffff


	//----- nvinfo : EIATTR_COOP_GROUP_INSTR_OFFSETS
	.align		4
.L_44:
        /*0150*/ 	.byte	0x04, 0x28
        /*0152*/ 	.short	(.L_46 - .L_45)


	//   ....[0]....
.L_45:
        /*0154*/ 	.word	0x00000050


	//   ....[1]....
        /*0158*/ 	.word	0x00000310


	//   ....[2]....
        /*015c*/ 	.word	0x00000500


	//   ....[3]....
        /*0160*/ 	.word	0x000009a0


	//   ....[4]....
        /*0164*/ 	.word	0x00000ae0


	//   ....[5]....
        /*0168*/ 	.word	0x00000fe0


	//   ....[6]....
        /*016c*/ 	.word	0x00001120


	//   ....[7]....
        /*0170*/ 	.word	0x00001610


	//   ....[8]....
        /*0174*/ 	.word	0x00002be0


	//   ....[9]....
        /*0178*/ 	.word	0x00002e50


	//----- nvinfo : EIATTR_VRC_CTA_INIT_COUNT
	.align		4
.L_46:
        /*017c*/ 	.byte	0x02, 0x4a
        /*017e*/ 	.byte	0x80
	.zero		1


	//----- nvinfo : EIATTR_MBARRIER_INSTR_OFFSETS
	.align		4
        /*0180*/ 	.byte	0x04, 0x39
        /*0182*/ 	.short	(.L_48 - .L_47)


	//   ....[0]....
.L_47:
        /*0184*/ 	.word	0x00001840
        /*0188*/ 	.word	0x000000ff
        /*018c*/ 	.word	0x00020000
        /*0190*/ 	.short	0x0100
        /*0192*/ 	.byte	0x09
	.zero		1


	//   ....[1]....
        /*0194*/ 	.word	0x00001850
        /*0198*/ 	.word	0x000000ff
        /*019c*/ 	.word	0x00020010
        /*01a0*/ 	.short	0x0100
        /*01a2*/ 	.byte	0x09
	.zero		1


	//   ....[2]....
        /*01a4*/ 	.word	0x00001900
        /*01a8*/ 	.word	0x000000ff
        /*01ac*/ 	.word	0x00020008
        /*01b0*/ 	.short	0x0100
        /*01b2*/ 	.byte	0x09
	.zero		1


	//   ....[3]....
        /*01b4*/ 	.word	0x00001910
        /*01b8*/ 	.word	0x000000ff
        /*01bc*/ 	.word	0x00020018
        /*01c0*/ 	.short	0x0100
        /*01c2*/ 	.byte	0x09
	.zero		1


	//   ....[4]....
        /*01c4*/ 	.word	0x00001af0
        /*01c8*/ 	.word	0x000000ff
        /*01cc*/ 	.word	0x00020000
        /*01d0*/ 	.short	0x010a
        /*01d2*/ 	.byte	0x09
	.zero		1


	//   ....[5]....
        /*01d4*/ 	.word	0x00001ee0
        /*01d8*/ 	.word	0x000000ff
        /*01dc*/ 	.word	0x00020010
        /*01e0*/ 	.short	0x010a
        /*01e2*/ 	.byte	0x09
	.zero		1


	//   ....[6]....
        /*01e4*/ 	.word	0x00002120
        /*01e8*/ 	.word	0x000000ff
        /*01ec*/ 	.word	0x00020000
        /*01f0*/ 	.short	0x010a
        /*01f2*/ 	.byte	0x2e
	.zero		1


	//   ....[7]....
        /*01f4*/ 	.word	0x000025c0
        /*01f8*/ 	.word	0x000000ff
        /*01fc*/ 	.word	0x00020010
        /*0200*/ 	.short	0x010a
        /*0202*/ 	.byte	0x2e
	.zero		1


	//   ....[8]....
        /*0204*/ 	.word	0x00002690
        /*0208*/ 	.word	0x000000ff
        /*020c*/ 	.word	0x00020000
        /*0210*/ 	.short	0x0108
        /*0212*/ 	.byte	0x09
	.zero		1


	//   ....[9]....
        /*0214*/ 	.word	0x000026a0
        /*0218*/ 	.word	0x000000ff
        /*021c*/ 	.word	0x00020010
        /*0220*/ 	.short	0x0108
        /*0222*/ 	.byte	0x09
	.zero		1


	//   ....[10]....
        /*0224*/ 	.word	0x000026f0
        /*0228*/ 	.word	0x000000ff
        /*022c*/ 	.word	0x00020008
        /*0230*/ 	.short	0x0108
        /*0232*/ 	.byte	0x09
	.zero		1


	//   ....[11]....
        /*0234*/ 	.word	0x00002700
        /*0238*/ 	.word	0x000000ff
        /*023c*/ 	.word	0x00020018
        /*0240*/ 	.short	0x0108
        /*0242*/ 	.byte	0x09
	.zero		1


	//   ....[12]....
        /*0244*/ 	.word	0x00002e70
        /*0248*/ 	.word	0x000000ff
        /*024c*/ 	.word	0x00020000
        /*0250*/ 	.short	0x010a
        /*0252*/ 	.byte	0x09
	.zero		1


	//   ....[13]....
        /*0254*/ 	.word	0x00002ea0
        /*0258*/ 	.word	0x000000ff
        /*025c*/ 	.word	0x00020010
        /*0260*/ 	.short	0x010a
        /*0262*/ 	.byte	0x09
	.zero		1


	//   ....[14]....
        /*0264*/ 	.word	0x00002ed0
        /*0268*/ 	.word	0x000000ff
        /*026c*/ 	.word	0x00020000
        /*0270*/ 	.short	0x010a
        /*0272*/ 	.byte	0x2e
	.zero		1


	//   ....[15]....
        /*0274*/ 	.word	0x00002f00
        /*0278*/ 	.word	0x000000ff
        /*027c*/ 	.word	0x00020010
        /*0280*/ 	.short	0x010a
        /*0282*/ 	.byte	0x2e
	.zero		1


	//----- nvinfo : EIATTR_NUM_MBARRIERS
	.align		4
.L_48:
        /*0284*/ 	.byte	0x03, 0x38
        /*0286*/ 	.short	0x0004


	//----- nvinfo : EIATTR_EXIT_INSTR_OFFSETS
	.align		4
        /*0288*/ 	.byte	0x04, 0x1c
        /*028a*/ 	.short	(.L_50 - .L_49)


	//   ....[0]....
.L_49:
        /*028c*/ 	.word	0x00002e60


	//----- nvinfo : EIATTR_REQNTID
	.align		4
.L_50:
        /*0290*/ 	.byte	0x04, 0x10
        /*0292*/ 	.short	(.L_52 - .L_51)
.L_51:
        /*0294*/ 	.word	0x00000100
        /*0298*/ 	.word	0x00000001
        /*029c*/ 	.word	0x00000001


	//----- nvinfo : EIATTR_CRS_STACK_SIZE
	.align		4
.L_52:
        /*02a0*/ 	.byte	0x04, 0x1e
        /*02a2*/ 	.short	(.L_54 - .L_53)
.L_53:
        /*02a4*/ 	.word	0x00000000


	//----- nvinfo : EIATTR_CBANK_PARAM_SIZE
	.align		4
.L_54:
        /*02a8*/ 	.byte	0x03, 0x19
        /*02aa*/ 	.short	0x0050


	//----- nvinfo : EIATTR_PARAM_CBANK
	.align		4
        /*02ac*/ 	.byte	0x04, 0x0a
        /*02ae*/ 	.short	(.L_56 - .L_55)
	.align		4
.L_55:
        /*02b0*/ 	.word	index@(.nv.constant0.gluon_tcgen05)
        /*02b4*/ 	.short	0x0380
        /*02b6*/ 	.short	0x0050


	//----- nvinfo : EIATTR_SW_WAR
	.align		4
.L_56:
        /*02b8*/ 	.byte	0x04, 0x36
        /*02ba*/ 	.short	(.L_58 - .L_57)
.L_57:
        /*02bc*/ 	.word	0x00000008
.L_58:


//--------------------- .nv.compat                --------------------------
	.section	.nv.compat,"",@"SHT_CUDA_COMPAT_INFO"
	.align	4
        /*0000*/ 	.byte	0x02, 0x02, 0x02, 0x00, 0x02, 0x05, 0x05, 0x00, 0x02, 0x03, 0x03, 0x00, 0x02, 0x06, 0x01, 0x00


//--------------------- .nv.callgraph             --------------------------
	.section	.nv.callgraph,"",@"SHT_CUDA_CALLGRAPH"
	.align	4
	.sectionentsize	8
	.align		4
        /*0000*/ 	.word	0x00000000
	.align		4
        /*0004*/ 	.word	0xffffffff
	.align		4
        /*0008*/ 	.word	0x00000000
	.align		4
        /*000c*/ 	.word	0xfffffffe
	.align		4
        /*0010*/ 	.word	0x00000000
	.align		4
        /*0014*/ 	.word	0xfffffffd
	.align		4
        /*0018*/ 	.word	0x00000000
	.align		4
        /*001c*/ 	.word	0xfffffffc


//--------------------- .text.gluon_tcgen05       --------------------------
	.section	.text.gluon_tcgen05,"ax",@progbits
	.align	128
        .global         gluon_tcgen05
        .type           gluon_tcgen05,@function
        .size           gluon_tcgen05,(.L_x_77 - gluon_tcgen05)
        .other          gluon_tcgen05,@"STO_CUDA_ENTRY STV_DEFAULT"
gluon_tcgen05:
.text.gluon_tcgen05:
[----:B------:R-:W1:Y:S01]  /*0000*/  LDC R1, c[0x0][0x37c] ;  /* 0x0000df00ff017b82 */ /* 0x000e620000000800 */
[----:B------:R-:W2:Y:S02]  /*0010*/  S2R R0, SR_TID.X ;  /* 0x0000000000007919 */ /* 0x000ea40000002100 */
[----:B--2---:R-:W-:-:S13]  /*0020*/  ISETP.GE.U32.AND P2, PT, R0, 0x20, PT ;  /* 0x000000200000780c */ /* 0x004fda0003f46070 */
[----:B------:R-:W-:Y:S05]  /*0030*/  @P2 BRA `(.L_x_0) ;  /* 0x0000000000b82947 */ /* 0x000fea0003800000 */
[----:B------:R-:W2:Y:S01]  /*0040*/  S2UR UR6, SR_CgaCtaId ;  /* 0x00000000000679c3 */ /* 0x000ea20000008800 */
[----:B------:R-:W-:Y:S01]  /*0050*/  NOP ;  /* 0x0000000000007918 */ /* 0x000fe20000000000 */
[----:B------:R-:W-:Y:S02]  /*0060*/  UMOV UR4, 0x40 ;  /* 0x0000004000047882 */ /* 0x000fe40000000000 */
[----:B--2---:R-:W-:-:S09]  /*0070*/  ULEA UR4, UR6, UR4, 0x18 ;  /* 0x0000000406047291 */ /* 0x004fd2000f8ec0ff */
[----:B------:R-:W2:Y:S01]  /*0080*/  LDS.U8 R2, [UR4] ;  /* 0x00000004ff027984 */ /* 0x000ea20008000000 */
[----:B------:R-:W-:Y:S02]  /*0090*/  UMOV UR4, 0x400 ;  /* 0x0000040000047882 */ /* 0x000fe40000000000 */
[----:B------:R-:W-:Y:S01]  /*00a0*/  ULEA UR4, UR6, UR4, 0x18 ;  /* 0x0000000406047291 */ /* 0x000fe2000f8ec0ff */
[----:B--2---:R-:W-:-:S13]  /*00b0*/  ISETP.NE.AND P0, PT, R2, RZ, PT ;  /* 0x000000ff0200720c */ /* 0x004fda0003f05270 */
[----:B------:R-:W-:Y:S05]  /*00c0*/  @P0 BRA `(.L_x_1) ;  /* 0x00000000007c0947 */ /* 0x000fea0003800000 */
[----:B------:R-:W-:-:S13]  /*00d0*/  ELECT P0, URZ, PT ;  /* 0x0000000000ff782f */ /* 0x000fda0003800000 */
[----:B------:R-:W-:Y:S05]  /*00e0*/  @!P0 BRA `(.L_x_2) ;  /* 0x0000000000848947 */ /* 0x000fea0003800000 */
[----:B------:R-:W-:Y:S01]  /*00f0*/  UMOV UR5, 0x4 ;  /* 0x0000000400057882 */ /* 0x000fe20000000000 */
[----:B------:R-:W-:Y:S02]  /*0100*/  IMAD.MOV.U32 R5, RZ, RZ, 0x1 ;  /* 0x00000001ff057424 */ /* 0x000fe400078e00ff */
[----:B------:R-:W-:Y:S02]  /*0110*/  IMAD.MOV.U32 R3, RZ, RZ, 0xf ;  /* 0x0000000fff037424 */ /* 0x000fe400078e00ff */
[----:B------:R-:W-:Y:S04]  /*0120*/  DEPBAR.LE SB2, 0x36 ;  /* 0x0000ad800000791a */ /* 0x000fe80000000000 */
[----:B------:R-:W2:Y:S02]  /*0130*/  UTCATOMSWS.FIND_AND_SET.ALIGN UP0, UR5, UR5 ;  /* 0x00000005000575e3 */ /* 0x000ea40008000800 */
[----:B--2---:R-:W-:-:S04]  /*0140*/  PLOP3.LUT P0, PT, PT, PT, UP0, 0x80, 0x8 ;  /* 0x000000000008781c */ /* 0x004fc80003f0f008 */
[----:B------:R-:W-:-:S04]  /*0150*/  SEL R2, RZ, 0xffffffff, !P0 ;  /* 0xffffffffff027807 */ /* 0x000fc80004000000 */
[----:B------:R-:W-:Y:S01]  /*0160*/  ISETP.NE.AND P0, PT, R2, RZ, PT ;  /* 0x000000ff0200720c */ /* 0x000fe20003f05270 */
[----:B------:R-:W-:-:S12]  /*0170*/  IMAD.U32 R2, RZ, RZ, UR5 ;  /* 0x00000005ff027e24 */ /* 0x000fd8000f8e00ff */
[----:B------:R-:W-:Y:S05]  /*0180*/  @P0 BRA `(.L_x_3) ;  /* 0x0000000000240947 */ /* 0x000fea0003800000 */
.L_x_4:
[----:B------:R-:W-:Y:S05]  /*0190*/  NANOSLEEP 0x64 ;  /* 0x000000640000795d */ /* 0x000fea0003800000 */
[----:B------:R-:W-:-:S05]  /*01a0*/  UMOV UR5, 0x4 ;  /* 0x0000000400057882 */ /* 0x000fca0000000000 */
[----:B------:R-:W-:Y:S04]  /*01b0*/  DEPBAR.LE SB2, 0x36 ;  /* 0x0000ad800000791a */ /* 0x000fe80000000000 */
[----:B------:R-:W2:Y:S02]  /*01c0*/  UTCATOMSWS.FIND_AND_SET.ALIGN UP0, UR5, UR5 ;  /* 0x00000005000575e3 */ /* 0x000ea40008000800 */
[----:B--2---:R-:W-:-:S04]  /*01d0*/  PLOP3.LUT P0, PT, PT, PT, UP0, 0x80, 0x8 ;  /* 0x000000000008781c */ /* 0x004fc80003f0f008 */
[----:B------:R-:W-:-:S04]  /*01e0*/  SEL R2, RZ, 0xffffffff, !P0 ;  /* 0xffffffffff027807 */ /* 0x000fc80004000000 */
[----:B------:R-:W-:Y:S01]  /*01f0*/  ISETP.NE.AND P0, PT, R2, RZ, PT ;  /* 0x000000ff0200720c */ /* 0x000fe20003f05270 */
[----:B------:R-:W-:-:S12]  /*0200*/  IMAD.U32 R2, RZ, RZ, UR5 ;  /* 0x00000005ff027e24 */ /* 0x000fd8000f8e00ff */
[----:B------:R-:W-:Y:S05]  /*0210*/  @!P0 BRA `(.L_x_4) ;  /* 0xfffffffc00dc8947 */ /* 0x000fea000383ffff */
.L_x_3:
[C---:B------:R-:W-:Y:S01]  /*0220*/  VIADD R4, R2.reuse, 0x10 ;  /* 0x0000001002047836 */ /* 0x040fe20000000000 */
[----:B------:R-:W-:Y:S01]  /*0230*/  UMOV UR5, 0x50 ;  /* 0x0000005000057882 */ /* 0x000fe20000000000 */
[----:B------:R-:W-:Y:S01]  /*0240*/  SHF.L.U32 R3, R3, R2, RZ ;  /* 0x0000000203037219 */ /* 0x000fe200000006ff */
[----:B------:R-:W-:Y:S01]  /*0250*/  ULEA UR5, UR6, UR5, 0x18 ;  /* 0x0000000506057291 */ /* 0x000fe2000f8ec0ff */
[----:B------:R-:W-:Y:S01]  /*0260*/  IMAD.SHL.U32 R2, R2, 0x20, RZ ;  /* 0x0000002002027824 */ /* 0x000fe200078e00ff */
[----:B------:R-:W-:-:S04]  /*0270*/  SHF.L.U32 R4, R5, R4, RZ ;  /* 0x0000000405047219 */ /* 0x000fc800000006ff */
[----:B------:R-:W-:-:S05]  /*0280*/  LOP3.LUT R3, R4, R3, RZ, 0xfc, !PT ;  /* 0x0000000304037212 */ /* 0x000fca00078efcff */
[----:B------:R2:W-:Y:S04]  /*0290*/  ATOMS.OR RZ, [UR5], R3 ;  /* 0x00000003ffff798c */ /* 0x0005e8000b000005 */
[----:B------:R2:W-:Y:S01]  /*02a0*/  STS [UR4], R2 ;  /* 0x00000002ff007988 */ /* 0x0005e20008000804 */
[----:B------:R-:W-:Y:S05]  /*02b0*/  BRA `(.L_x_2) ;  /* 0x0000000000107947 */ /* 0x000fea0003800000 */
.L_x_1:
[----:B------:R-:W-:Y:S01]  /*02c0*/  IMAD.MOV.U32 R3, RZ, RZ, -0x1 ;  /* 0xffffffffff037424 */ /* 0x000fe200078e00ff */
[----:B------:R-:W-:-:S04]  /*02d0*/  MOV R2, 0x300 ;  /* 0x0000030000027802 */ /* 0x000fc80000000f00 */
[----:B------:R2:W-:Y:S03]  /*02e0*/  STS [UR4], R3 ;  /* 0x00000003ff007988 */ /* 0x0005e60008000804 */
[----:B-12---:R-:W-:Y:S05]  /*02f0*/  CALL.REL.NOINC `($__internal_1_$__cuda_sm10x_tcgen05_guardrail_trap_phase_invalid_during_alloc) ;  /* 0x0000002c00187944 */ /* 0x006fea0003c00000 */
.L_x_2:
[----:B------:R-:W-:Y:S05]  /*0300*/  WARPSYNC.ALL ;  /* 0x0000000000007948 */ /* 0x000fea0003800000 */
[----:B------:R-:W-:Y:S01]  /*0310*/  NOP ;  /* 0x0000000000007918 */ /* 0x000fe20000000000 */
.L_x_0:
[----:B------:R-:W3:Y:S08]  /*0320*/  S2UR UR4, SR_CgaCtaId ;  /* 0x00000000000479c3 */ /* 0x000ef00000008800 */
[----:B------:R-:W-:Y:S01]  /*0330*/  BAR.SYNC.DEFER_BLOCKING 0x0 ;  /* 0x0000000000007b1d */ /* 0x000fe20000010000 */
[----:B------:R-:W-:-:S05]  /*0340*/  LOP3.LUT R68, R0, 0xff, RZ, 0xc0, !PT ;  /* 0x000000ff00447812 */ /* 0x000fca00078ec0ff */
[----:B------:R-:W-:Y:S02]  /*0350*/  UMOV UR9, 0x400 ;  /* 0x0000040000097882 */ /* 0x000fe40000000000 */
[----:B------:R-:W4:Y:S08]  /*0360*/  LDC R4, c[0x0][0x398] ;  /* 0x0000e600ff047b82 */ /* 0x000f300000000800 */
[----:B------:R-:W5:Y:S01]  /*0370*/  LDC R10, c[0x0][0x3a0] ;  /* 0x0000e800ff0a7b82 */ /* 0x000f620000000800 */
[----:B---3--:R-:W-:-:S07]  /*0380*/  ULEA UR9, UR4, UR9, 0x18 ;  /* 0x0000000904097291 */ /* 0x008fce000f8ec0ff */
[----:B------:R-:W3:Y:S02]  /*0390*/  S2UR UR27, SR_CTAID.Y ;  /* 0x00000000001b79c3 */ /* 0x000ee40000002600 */
[----:B--2---:R-:W2:Y:S06]  /*03a0*/  LDS R3, [UR9] ;  /* 0x00000009ff037984 */ /* 0x004eac0008000800 */
[----:B------:R-:W-:Y:S06]  /*03b0*/  BAR.SYNC.DEFER_BLOCKING 0x0 ;  /* 0x0000000000007b1d */ /* 0x000fec0000010000 */
[----:B------:R-:W-:Y:S05]  /*03c0*/  @P2 BRA `(.L_x_5) ;  /* 0x0000000000182947 */ /* 0x000fea0003800000 */
[----:B------:R-:W-:Y:S01]  /*03d0*/  ELECT P0, URZ, PT ;  /* 0x0000000000ff782f */ /* 0x000fe20003800000 */
[----:B------:R-:W-:Y:S01]  /*03e0*/  IMAD.MOV.U32 R2, RZ, RZ, 0x1 ;  /* 0x00000001ff027424 */ /* 0x000fe200078e00ff */
[----:B------:R-:W-:Y:S01]  /*03f0*/  UMOV UR5, 0x40 ;  /* 0x0000004000057882 */ /* 0x000fe20000000000 */
[----:B------:R-:W-:Y:S01]  /*0400*/  UVIRTCOUNT.DEALLOC.SMPOOL 0x80 ;  /* 0x000000800000784c */ /* 0x000fe20000000000 */
[----:B------:R-:W-:-:S09]  /*0410*/  ULEA UR5, UR4, UR5, 0x18 ;  /* 0x0000000504057291 */ /* 0x000fd2000f8ec0ff */
[----:B------:R5:W-:Y:S03]  /*0420*/  @P0 STS.U8 [UR5], R2 ;  /* 0x00000002ff000988 */ /* 0x000be60008000005 */
.L_x_5:
[----:B------:R-:W5:Y:S01]  /*0430*/  S2UR UR4, SR_CTAID.Z ;  /* 0x00000000000479c3 */ /* 0x000f620000002700 */
[----:B------:R-:W4:Y:S01]  /*0440*/  LDCU UR5, c[0x0][0x370] ;  /* 0x00006e00ff0577ac */ /* 0x000f220008000800 */
[----:B------:R-:W-:Y:S01]  /*0450*/  ISETP.GE.U32.AND P0, PT, R68, 0x20, PT ;  /* 0x000000204400780c */ /* 0x000fe20003f06070 */
[----:B----4-:R-:W-:Y:S01]  /*0460*/  VIADD R4, R4, 0xffffffff ;  /* 0xffffffff04047836 */ /* 0x010fe20000000000 */
[C---:B------:R-:W-:Y:S01]  /*0470*/  ISETP.NE.U32.AND P3, PT, R68.reuse, RZ, PT ;  /* 0x000000ff4400720c */ /* 0x040fe20003f65070 */
[----:B------:R-:W5:Y:S01]  /*0480*/  LDCU UR6, c[0x0][0x374] ;  /* 0x00006e80ff0677ac */ /* 0x000f620008000800 */
[----:B------:R-:W-:Y:S01]  /*0490*/  LEA R11, R68, UR9, 0x2 ;  /* 0x00000009440b7c11 */ /* 0x000fe2000f8e10ff */
[----:B-----5:R-:W-:Y:S01]  /*04a0*/  VIADD R12, R10, 0xffffffff ;  /* 0xffffffff0a0c7836 */ /* 0x020fe20000000000 */
[----:B------:R-:W4:Y:S01]  /*04b0*/  S2UR UR14, SR_CTAID.X ;  /* 0x00000000000e79c3 */ /* 0x000f220000002500 */
[----:B------:R-:W5:Y:S01]  /*04c0*/  LDCU.64 UR10, c[0x0][0x3c0] ;  /* 0x00007800ff0a77ac */ /* 0x000f620008000a00 */
[----:B--2---:R-:W-:Y:S01]  /*04d0*/  R2UR UR8, R3 ;  /* 0x00000000030872ca */ /* 0x004fe200000e0000 */
[----:B------:R-:W-:Y:S04]  /*04e0*/  BSSY.RECONVERGENT B0, `(.L_x_6) ;  /* 0x0000011000007945 */ /* 0x000fe80003800200 */
[----:B------:R2:W-:Y:S01]  /*04f0*/  @!P0 STS [R11], RZ ;  /* 0x000000ff0b008388 */ /* 0x0005e20000000800 */
[----:B------:R-:W-:-:S03]  /*0500*/  NOP ;  /* 0x0000000000007918 */ /* 0x000fc60000000000 */
[----:B------:R2:W-:Y:S01]  /*0510*/  @!P3 STS [UR9+0x24], R4 ;  /* 0x00002404ff00b988 */ /* 0x0005e20008000809 */
[----:B---3--:R-:W-:-:S03]  /*0520*/  UIMAD UR4, UR4, UR6, UR27 ;  /* 0x00000006040472a4 */ /* 0x008fc6000f8e021b */
[----:B------:R2:W-:Y:S01]  /*0530*/  @!P3 STS [UR9+0x20], R12 ;  /* 0x0000200cff00b988 */ /* 0x0005e20008000809 */
[----:B----4-:R-:W-:-:S04]  /*0540*/  UIMAD UR4, UR4, UR5, UR14 ;  /* 0x00000005040472a4 */ /* 0x010fc8000f8e020e */
[----:B------:R-:W-:-:S04]  /*0550*/  UIMAD UR4, UR4, 0x180, URZ ;  /* 0x00000180040478a4 */ /* 0x000fc8000f8e02ff */
[----:B-----5:R-:W-:-:S04]  /*0560*/  UIADD3 UR6, UP0, UPT, UR4, UR10, URZ ;  /* 0x0000000a04067290 */ /* 0x020fc8000ff1e0ff */
[----:B------:R-:W-:Y:S01]  /*0570*/  ULEA.HI.X.SX32 UR7, UR4, UR11, 0x1, UP0 ;  /* 0x0000000b04077291 */ /* 0x000fe200080f0eff */
[----:B--2---:R-:W-:Y:S11]  /*0580*/  @P3 BRA `(.L_x_7) ;  /* 0x0000000000183947 */ /* 0x004ff60003800000 */
[----:B------:R-:W2:Y:S01]  /*0590*/  LDS R2, [UR9+0x8] ;  /* 0x00000809ff027984 */ /* 0x000ea20008000800 */
[----:B------:R-:W3:Y:S01]  /*05a0*/  LDC.64 R6, c[0x0][0x380] ;  /* 0x0000e000ff067b82 */ /* 0x000ee20000000a00 */
[----:B------:R-:W-:Y:S02]  /*05b0*/  IMAD.MOV.U32 R3, RZ, RZ, 0x70 ;  /* 0x00000070ff037424 */ /* 0x000fe400078e00ff */
[----:B---3--:R3:W-:Y:S03]  /*05c0*/  STS.64 [UR9], R6 ;  /* 0x00000006ff007988 */ /* 0x0087e60008000a09 */
[----:B--2---:R-:W-:-:S05]  /*05d0*/  LOP3.LUT R2, R2, 0x10, R3, 0xd8, !PT ;  /* 0x0000001002027812 */ /* 0x004fca00078ed803 */
[----:B------:R3:W-:Y:S02]  /*05e0*/  STS [UR9+0x8], R2 ;  /* 0x00000802ff007988 */ /* 0x0007e40008000809 */
.L_x_7:
[----:B------:R-:W-:Y:S05]  /*05f0*/  BSYNC.RECONVERGENT B0 ;  /* 0x0000000000007941 */ /* 0x000fea0003800200 */
.L_x_6:
[----:B------:R-:W-:Y:S04]  /*0600*/  BSSY.RECONVERGENT B0, `(.L_x_8) ;  /* 0x000000a000007945 */ /* 0x000fe80003800200 */
[----:B------:R-:W-:Y:S05]  /*0610*/  @P3 BRA `(.L_x_9) ;  /* 0x0000000000203947 */ /* 0x000fea0003800000 */
[----:B---3--:R-:W2:Y:S01]  /*0620*/  LDS R2, [UR9+0x34] ;  /* 0x00003409ff027984 */ /* 0x008ea20008000800 */
[----:B------:R-:W-:Y:S02]  /*0630*/  IMAD.MOV.U32 R3, RZ, RZ, 0x3f000000 ;  /* 0x3f000000ff037424 */ /* 0x000fe400078e00ff */
[----:B------:R-:W-:Y:S01]  /*0640*/  @!P3 IMAD.MOV.U32 R5, RZ, RZ, 0x7f ;  /* 0x0000007fff05b424 */ /* 0x000fe200078e00ff */
[----:B------:R-:W3:Y:S02]  /*0650*/  @!P3 LDS R6, [UR9+0x38] ;  /* 0x00003809ff06b984 */ /* 0x000ee40008000800 */
[----:B--2---:R-:W-:Y:S02]  /*0660*/  LOP3.LUT R2, R2, 0xff000000, R3, 0xb8, !PT ;  /* 0xff00000002027812 */ /* 0x004fe400078eb803 */
[----:B---3--:R-:W-:-:S03]  /*0670*/  @!P3 LOP3.LUT R3, R6, 0xff, R5, 0xb8, !PT ;  /* 0x000000ff0603b812 */ /* 0x008fc600078eb805 */
[----:B------:R2:W-:Y:S04]  /*0680*/  STS [UR9+0x34], R2 ;  /* 0x00003402ff007988 */ /* 0x0005e80008000809 */
[----:B------:R2:W-:Y:S02]  /*0690*/  @!P3 STS [UR9+0x38], R3 ;  /* 0x00003803ff00b988 */ /* 0x0005e40008000809 */
.L_x_9:
[----:B------:R-:W-:Y:S05]  /*06a0*/  BSYNC.RECONVERGENT B0 ;  /* 0x0000000000007941 */ /* 0x000fea0003800200 */
.L_x_8:
[----:B------:R-:W-:Y:S04]  /*06b0*/  BSSY.RECONVERGENT B0, `(.L_x_10) ;  /* 0x000000e000007945 */ /* 0x000fe80003800200 */
[----:B------:R-:W-:Y:S05]  /*06c0*/  @P3 BRA `(.L_x_11) ;  /* 0x0000000000303947 */ /* 0x000fea0003800000 */
[----:B--2---:R-:W2:Y:S01]  /*06d0*/  LDS R3, [UR9+0x34] ;  /* 0x00003409ff037984 */ /* 0x004ea20008000800 */
[----:B------:R-:W4:Y:S03]  /*06e0*/  LDC.64 R8, c[0x0][0x3a8] ;  /* 0x0000ea00ff087b82 */ /* 0x000f260000000a00 */
[----:B---3--:R-:W3:Y:S01]  /*06f0*/  LDS R2, [UR9+0x1c] ;  /* 0x00001c09ff027984 */ /* 0x008ee20008000800 */
[C---:B----4-:R-:W-:Y:S01]  /*0700*/  SHF.L.U64.HI R6, R8.reuse, 0x1, R9 ;  /* 0x0000000108067819 */ /* 0x050fe20000010209 */
[----:B------:R-:W-:-:S03]  /*0710*/  IMAD.SHL.U32 R5, R8, 0x2, RZ ;  /* 0x0000000208057824 */ /* 0x000fc600078e00ff */
[--C-:B------:R-:W-:Y:S02]  /*0720*/  SHF.R.U32.HI R7, RZ, 0x4, R6.reuse ;  /* 0x00000004ff077819 */ /* 0x100fe40000011606 */
[----:B------:R-:W-:-:S05]  /*0730*/  SHF.R.U64 R5, R5, 0x4, R6 ;  /* 0x0000000405057819 */ /* 0x000fca0000001206 */
[----:B------:R4:W-:Y:S01]  /*0740*/  STS [UR9+0xc], R5 ;  /* 0x00000c05ff007988 */ /* 0x0009e20008000809 */
[----:B--2---:R-:W-:Y:S02]  /*0750*/  LOP3.LUT R3, R3, 0x7, RZ, 0xb8, !PT ;  /* 0x0000000703037812 */ /* 0x004fe400078eb8ff */
[----:B---3--:R-:W-:-:S03]  /*0760*/  LOP3.LUT R2, R2, 0xf, R7, 0xb8, !PT ;  /* 0x0000000f02027812 */ /* 0x008fc600078eb807 */
[----:B------:R4:W-:Y:S04]  /*0770*/  STS [UR9+0x34], R3 ;  /* 0x00003403ff007988 */ /* 0x0009e80008000809 */
[----:B------:R4:W-:Y:S02]  /*0780*/  STS [UR9+0x1c], R2 ;  /* 0x00001c02ff007988 */ /* 0x0009e40008000809 */
.L_x_11:
[----:B------:R-:W-:Y:S05]  /*0790*/  BSYNC.RECONVERGENT B0 ;  /* 0x0000000000007941 */ /* 0x000fea0003800200 */
.L_x_10:
[----:B------:R-:W-:Y:S04]  /*07a0*/  BSSY.RECONVERGENT B1, `(.L_x_12) ;  /* 0x000001a000017945 */ /* 0x000fe80003800200 */
[----:B------:R-:W-:Y:S04]  /*07b0*/  BSSY.RELIABLE B0, `(.L_x_13) ;  /* 0x0000015000007945 */ /* 0x000fe80003800100 */
[----:B------:R-:W-:Y:S05]  /*07c0*/  @P3 BRA `(.L_x_14) ;  /* 0x0000000000203947 */ /* 0x000fea0003800000 */
[----:B--234-:R-:W2:Y:S02]  /*07d0*/  LDS R2, [UR9+0x34] ;  /* 0x00003409ff027984 */ /* 0x01cea40008000800 */
[----:B--2---:R-:W-:-:S05]  /*07e0*/  LOP3.LUT R2, R2, 0x38, RZ, 0xb8, !PT ;  /* 0x0000003802027812 */ /* 0x004fca00078eb8ff */
[----:B------:R2:W-:Y:S01]  /*07f0*/  STS [UR9+0x34], R2 ;  /* 0x00003402ff007988 */ /* 0x0005e20008000809 */
[----:B------:R-:W-:Y:S05]  /*0800*/  @P3 BRA `(.L_x_15) ;  /* 0x0000000000203947 */ /* 0x000fea0003800000 */
[----:B--2---:R-:W2:Y:S01]  /*0810*/  LDS R2, [UR9+0x8] ;  /* 0x00000809ff027984 */ /* 0x004ea20008000800 */
[----:B------:R-:W-:-:S05]  /*0820*/  IMAD.MOV.U32 R3, RZ, RZ, 0x780 ;  /* 0x00000780ff037424 */ /* 0x000fca00078e00ff */
[----:B--2---:R-:W-:-:S05]  /*0830*/  LOP3.LUT R2, R2, 0x300, R3, 0xd8, !PT ;  /* 0x0000030002027812 */ /* 0x004fca00078ed803 */
[----:B------:R5:W-:Y:S02]  /*0840*/  STS [UR9+0x8], R2 ;  /* 0x00000802ff007988 */ /* 0x000be40008000809 */
.L_x_14:
[----:B------:R-:W-:Y:S05]  /*0850*/  @P3 BRA `(.L_x_16) ;  /* 0x0000000000283947 */ /* 0x000fea0003800000 */
[----:B--2345:R-:W2:Y:S02]  /*0860*/  LDS R2, [UR9+0x8] ;  /* 0x00000809ff027984 */ /* 0x03cea40008000800 */
[----:B--2---:R-:W-:-:S05]  /*0870*/  LOP3.LUT R2, R2, 0x1800, RZ, 0xb8, !PT ;  /* 0x0000180002027812 */ /* 0x004fca00078eb8ff */
[----:B------:R3:W-:Y:S02]  /*0880*/  STS [UR9+0x8], R2 ;  /* 0x00000802ff007988 */ /* 0x0007e40008000809 */
.L_x_15:
[----:B------:R-:W-:Y:S05]  /*0890*/  @P3 BREAK.RELIABLE B0 ;  /* 0x0000000000003942 */ /* 0x000fea0003800100 */
[----:B------:R-:W-:Y:S05]  /*08a0*/  @P3 BRA `(.L_x_17) ;  /* 0x0000000000243947 */ /* 0x000fea0003800000 */
[----:B------:R-:W4:Y:S01]  /*08b0*/  LDS R3, [UR9+0x8] ;  /* 0x00000809ff037984 */ /* 0x000f220008000800 */
[----:B--23--:R-:W-:-:S05]  /*08c0*/  IMAD.MOV.U32 R2, RZ, RZ, 0x6000 ;  /* 0x00006000ff027424 */ /* 0x00cfca00078e00ff */
[----:B----4-:R-:W-:-:S04]  /*08d0*/  LOP3.LUT R2, R3, 0x6000, R2, 0xd8, !PT ;  /* 0x0000600003027812 */ /* 0x010fc800078ed802 */
[----:B------:R-:W-:-:S05]  /*08e0*/  LOP3.LUT R2, R2, 0x400000, RZ, 0xb8, !PT ;  /* 0x0040000002027812 */ /* 0x000fca00078eb8ff */
[----:B------:R2:W-:Y:S02]  /*08f0*/  STS [UR9+0x8], R2 ;  /* 0x00000802ff007988 */ /* 0x0005e40008000809 */
.L_x_16:
[----:B------:R-:W-:Y:S05]  /*0900*/  BSYNC.RELIABLE B0 ;  /* 0x0000000000007941 */ /* 0x000fea0003800100 */
.L_x_13:
[----:B--2345:R-:W2:Y:S02]  /*0910*/  @!P3 LDS R2, [UR9+0x8] ;  /* 0x00000809ff02b984 */ /* 0x03cea40008000800 */
[----:B--2---:R-:W-:-:S05]  /*0920*/  @!P3 LOP3.LUT R2, R2, 0x8000, RZ, 0xb8, !PT ;  /* 0x000080000202b812 */ /* 0x004fca00078eb8ff */
[----:B------:R4:W-:Y:S02]  /*0930*/  @!P3 STS [UR9+0x8], R2 ;  /* 0x00000802ff00b988 */ /* 0x0009e40008000809 */
.L_x_17:
[----:B------:R-:W-:Y:S05]  /*0940*/  BSYNC.RECONVERGENT B1 ;  /* 0x0000000000017941 */ /* 0x000fea0003800200 */
.L_x_12:
[----:B------:R-:W-:Y:S05]  /*0950*/  WARPSYNC.ALL ;  /* 0x0000000000007948 */ /* 0x000fea0003800000 */
[----:B------:R-:W-:Y:S01]  /*0960*/  NOP ;  /* 0x0000000000007918 */ /* 0x000fe20000000000 */
[----:B------:R-:W-:Y:S05]  /*0970*/  @P0 BRA `(.L_x_18) ;  /* 0x0000000000300947 */ /* 0x000fea0003800000 */
[----:B--234-:R-:W2:Y:S01]  /*0980*/  S2R R2, SR_LANEID ;  /* 0x0000000000027919 */ /* 0x01cea20000000000 */
[----:B------:R-:W-:Y:S05]  /*0990*/  WARPSYNC.ALL ;  /* 0x0000000000007948 */ /* 0x000fea0003800000 */
[----:B------:R-:W-:Y:S01]  /*09a0*/  NOP ;  /* 0x0000000000007918 */ /* 0x000fe20000000000 */
[----:B--2---:R-:W-:-:S05]  /*09b0*/  IMAD.SHL.U32 R5, R2, 0x4, RZ ;  /* 0x0000000402057824 */ /* 0x004fca00078e00ff */
[----:B------:R-:W2:Y:S01]  /*09c0*/  LDS R7, [R5+UR9] ;  /* 0x0000000905077984 */ /* 0x000ea20008000800 */
[----:B------:R-:W-:-:S05]  /*09d0*/  IADD3 R2, P1, PT, R5, UR6, RZ ;  /* 0x0000000605027c10 */ /* 0x000fca000ff3e0ff */
[----:B------:R-:W-:-:S05]  /*09e0*/  IMAD.X R3, RZ, RZ, UR7, P1 ;  /* 0x00000007ff037e24 */ /* 0x000fca00088e06ff */
[----:B--2---:R5:W2:Y:S01]  /*09f0*/  ATOMG.E.EXCH.STRONG.GPU PT, RZ, [R2], R7 ;  /* 0x0000000702ff73a8 */ /* 0x004aa200041ee100 */
[----:B------:R-:W-:-:S04]  /*0a00*/  DEPBAR {5,4,3,2,1,0} ;  /* 0x0000003f0000791a */ /* 0x000fc80000000000 */
[----:B------:R-:W3:Y:S02]  /*0a10*/  CCTL.E.C.LDCU.IV.DEEP [UR6] ;  /* 0x0000000006007540 */ /* 0x000ee40009c08000 */
[----:B---3--:R5:W-:Y:S01]  /*0a20*/  UTMACCTL.IV [UR6] ;  /* 0x00000000060079b9 */ /* 0x008be20008000000 */
[----:B------:R-:W-:Y:S01]  /*0a30*/  NOP ;  /* 0x0000000000007918 */ /* 0x000fe20000000000 */
.L_x_18:
[----:B------:R-:W-:Y:S05]  /*0a40*/  @P0 BRA `(.L_x_19) ;  /* 0x00000000000c0947 */ /* 0x000fea0003800000 */
[----:B------:R0:W-:Y:S01]  /*0a50*/  UTMACMDFLUSH ;  /* 0x00000000000079b7 */ /* 0x0001e20000000000 */
[----:B------:R-:W-:Y:S05]  /*0a60*/  @P0 BRA `(.L_x_19) ;  /* 0x0000000000040947 */ /* 0x000fea0003800000 */
[----:B------:R-:W-:-:S04]  /*0a70*/  DEPBAR.LE SB0, 0x0 ;  /* 0x000080000000791a */ /* 0x000fc80000000000 */
.L_x_19:
[----:B------:R-:W-:Y:S05]  /*0a80*/  WARPSYNC.ALL ;  /* 0x0000000000007948 */ /* 0x000fea0003800000 */
[----:B------:R-:W-:Y:S01]  /*0a90*/  NOP ;  /* 0x0000000000007918 */ /* 0x000fe20000000000 */
[----:B--2---:R-:W-:Y:S06]  /*0aa0*/  BAR.SYNC.DEFER_BLOCKING 0x0 ;  /* 0x0000000000007b1d */ /* 0x004fec0000010000 */
[----:B------:R-:W-:Y:S02]  /*0ab0*/  BSSY.RECONVERGENT B1, `(.L_x_20) ;  /* 0x000000b000017945 */ /* 0x000fe40003800200 */
[----:B------:R-:W-:Y:S06]  /*0ac0*/  BAR.SYNC.DEFER_BLOCKING 0x0 ;  /* 0x0000000000007b1d */ /* 0x000fec0000010000 */
[----:B------:R2:W-:Y:S01]  /*0ad0*/  @!P0 STS [R11], RZ ;  /* 0x000000ff0b008388 */ /* 0x0005e20000000800 */
[----:B------:R-:W-:Y:S01]  /*0ae0*/  NOP ;  /* 0x0000000000007918 */ /* 0x000fe20000000000 */
[----:B------:R-:W-:Y:S05]  /*0af0*/  @P3 BRA `(.L_x_21) ;  /* 0x0000000000183947 */ /* 0x000fea0003800000 */
[----:B---345:R-:W3:Y:S01]  /*0b00*/  LDS R2, [UR9+0x8] ;  /* 0x00000809ff027984 */ /* 0x038ee20008000800 */
[----:B------:R-:W4:Y:S01]  /*0b10*/  LDC.64 R6, c[0x0][0x388] ;  /* 0x0000e200ff067b82 */ /* 0x000f220000000a00 */
[----:B------:R-:W-:Y:S02]  /*0b20*/  IMAD.MOV.U32 R3, RZ, RZ, 0x70 ;  /* 0x00000070ff037424 */ /* 0x000fe400078e00ff */
[----:B----4-:R4:W-:Y:S03]  /*0b30*/  STS.64 [UR9], R6 ;  /* 0x00000006ff007988 */ /* 0x0109e60008000a09 */
[----:B---3--:R-:W-:-:S05]  /*0b40*/  LOP3.LUT R2, R2, 0x10, R3, 0xd8, !PT ;  /* 0x0000001002027812 */ /* 0x008fca00078ed803 */
[----:B------:R4:W-:Y:S02]  /*0b50*/  STS [UR9+0x8], R2 ;  /* 0x00000802ff007988 */ /* 0x0009e40008000809 */
.L_x_21:
[----:B-----5:R-:W-:Y:S05]  /*0b60*/  BSYNC.RECONVERGENT B1 ;  /* 0x0000000000017941 */ /* 0x020fea0003800200 */
.L_x_20:
[----:B------:R-:W-:Y:S04]  /*0b70*/  BSSY.RECONVERGENT B2, `(.L_x_22) ;  /* 0x000000f000027945 */ /* 0x000fe80003800200 */
[----:B------:R-:W-:Y:S04]  /*0b80*/  BSSY.RELIABLE B1, `(.L_x_23) ;  /* 0x000000c000017945 */ /* 0x000fe80003800100 */
[----:B------:R-:W-:Y:S05]  /*0b90*/  @P3 BRA `(.L_x_24) ;  /* 0x0000000000283947 */ /* 0x000fea0003800000 */
[----:B---34-:R-:W3:Y:S01]  /*0ba0*/  LDS R2, [UR9+0x34] ;  /* 0x00003409ff027984 */ /* 0x018ee20008000800 */
[----:B------:R-:W-:Y:S01]  /*0bb0*/  IMAD.MOV.U32 R3, RZ, RZ, 0x3f000000 ;  /* 0x3f000000ff037424 */ /* 0x000fe200078e00ff */
[----:B------:R-:W-:Y:S05]  /*0bc0*/  @P3 BREAK.RELIABLE B1 ;  /* 0x0000000000013942 */ /* 0x000fea0003800100 */
[----:B---3--:R-:W-:-:S05]  /*0bd0*/  LOP3.LUT R2, R2, 0xff000000, R3, 0xb8, !PT ;  /* 0xff00000002027812 */ /* 0x008fca00078eb803 */
[----:B------:R3:W-:Y:S01]  /*0be0*/  STS [UR9+0x34], R2 ;  /* 0x00003402ff007988 */ /* 0x0007e20008000809 */
[----:B------:R-:W-:Y:S05]  /*0bf0*/  @P3 BRA `(.L_x_25) ;  /* 0x0000000000183947 */ /* 0x000fea0003800000 */
[----:B---3--:R-:W3:Y:S01]  /*0c00*/  LDS R2, [UR9+0x38] ;  /* 0x00003809ff027984 */ /* 0x008ee20008000800 */
[----:B------:R-:W-:-:S05]  /*0c10*/  IMAD.MOV.U32 R3, RZ, RZ, 0x7f ;  /* 0x0000007fff037424 */ /* 0x000fca00078e00ff */
[----:B---3--:R-:W-:-:S05]  /*0c20*/  LOP3.LUT R2, R2, 0xff, R3, 0xb8, !PT ;  /* 0x000000ff02027812 */ /* 0x008fca00078eb803 */
[----:B------:R5:W-:Y:S02]  /*0c30*/  STS [UR9+0x38], R2 ;  /* 0x00003802ff007988 */ /* 0x000be40008000809 */
.L_x_24:
[----:B------:R-:W-:Y:S05]  /*0c40*/  BSYNC.RELIABLE B1 ;  /* 0x0000000000017941 */ /* 0x000fea0003800100 */
.L_x_23:
[----:B------:R2:W-:Y:S02]  /*0c50*/  @!P3 STS [UR9+0x20], R12 ;  /* 0x0000200cff00b988 */ /* 0x0005e40008000809 */
.L_x_25:
[----:B------:R-:W-:Y:S05]  /*0c60*/  BSYNC.RECONVERGENT B2 ;  /* 0x0000000000027941 */ /* 0x000fea0003800200 */
.L_x_22:
[----:B------:R-:W-:Y:S05]  /*0c70*/  WARPSYNC.ALL ;  /* 0x0000000000007948 */ /* 0x000fea0003800000 */
[----:B------:R-:W-:Y:S01]  /*0c80*/  NOP ;  /* 0x0000000000007918 */ /* 0x000fe20000000000 */
[----:B------:R-:W2:Y:S01]  /*0c90*/  LDC R5, c[0x0][0x39c] ;  /* 0x0000e700ff057b82 */ /* 0x000ea20000000800 */
[----:B------:R-:W-:Y:S01]  /*0ca0*/  BSSY.RECONVERGENT B2, `(.L_x_26) ;  /* 0x0000010000027945 */ /* 0x000fe20003800200 */
[----:B--2---:R-:W-:-:S05]  /*0cb0*/  VIADD R5, R5, 0xffffffff ;  /* 0xffffffff05057836 */ /* 0x004fca0000000000 */
[----:B------:R2:W-:Y:S01]  /*0cc0*/  @!P3 STS [UR9+0x24], R5 ;  /* 0x00002405ff00b988 */ /* 0x0005e20008000809 */
[----:B------:R-:W-:Y:S05]  /*0cd0*/  @P3 BRA `(.L_x_27) ;  /* 0x0000000000303947 */ /* 0x000fea0003800000 */
[----:B------:R-:W2:Y:S01]  /*0ce0*/  LDS R3, [UR9+0x34] ;  /* 0x00003409ff037984 */ /* 0x000ea20008000800 */
[----:B----4-:R-:W4:Y:S03]  /*0cf0*/  LDC.64 R6, c[0x0][0x3b0] ;  /* 0x0000ec00ff067b82 */ /* 0x010f260000000a00 */
[----:B---3-5:R-:W3:Y:S01]  /*0d00*/  LDS R2, [UR9+0x1c] ;  /* 0x00001c09ff027984 */ /* 0x028ee20008000800 */
        /* <DEDUP_REMOVED lines=9> */
.L_x_27:
[----:B------:R-:W-:Y:S05]  /*0da0*/  BSYNC.RECONVERGENT B2 ;  /* 0x0000000000027941 */ /* 0x000fea0003800200 */
.L_x_26:
[----:B------:R-:W-:Y:S04]  /*0db0*/  BSSY.RECONVERGENT B3, `(.L_x_28) ;  /* 0x000001a000037945 */ /* 0x000fe80003800200 */
[----:B------:R-:W-:Y:S04]  /*0dc0*/  BSSY.RELIABLE B2, `(.L_x_29) ;  /* 0x0000015000027945 */ /* 0x000fe80003800100 */
[----:B------:R-:W-:Y:S05]  /*0dd0*/  @P3 BRA `(.L_x_30) ;  /* 0x0000000000203947 */ /* 0x000fea0003800000 */
[----:B---345:R-:W3:Y:S02]  /*0de0*/  LDS R2, [UR9+0x34] ;  /* 0x00003409ff027984 */ /* 0x038ee40008000800 */
[----:B---3--:R-:W-:-:S05]  /*0df0*/  LOP3.LUT R2, R2, 0x38, RZ, 0xb8, !PT ;  /* 0x0000003802027812 */ /* 0x008fca00078eb8ff */
[----:B------:R3:W-:Y:S01]  /*0e00*/  STS [UR9+0x34], R2 ;  /* 0x00003402ff007988 */ /* 0x0007e20008000809 */
[----:B------:R-:W-:Y:S05]  /*0e10*/  @P3 BRA `(.L_x_31) ;  /* 0x0000000000203947 */ /* 0x000fea0003800000 */
[----:B---3--:R-:W3:Y:S01]  /*0e20*/  LDS R2, [UR9+0x8] ;  /* 0x00000809ff027984 */ /* 0x008ee20008000800 */
[----:B------:R-:W-:-:S05]  /*0e30*/  IMAD.MOV.U32 R3, RZ, RZ, 0x780 ;  /* 0x00000780ff037424 */ /* 0x000fca00078e00ff */
[----:B---3--:R-:W-:-:S05]  /*0e40*/  LOP3.LUT R2, R2, 0x300, R3, 0xd8, !PT ;  /* 0x0000030002027812 */ /* 0x008fca00078ed803 */
[----:B------:R3:W-:Y:S02]  /*0e50*/  STS [UR9+0x8], R2 ;  /* 0x00000802ff007988 */ /* 0x0007e40008000809 */
.L_x_30:
[----:B------:R-:W-:Y:S05]  /*0e60*/  @P3 BRA `(.L_x_32) ;  /* 0x0000000000283947 */ /* 0x000fea0003800000 */
[----:B---345:R-:W3:Y:S02]  /*0e70*/  LDS R2, [UR9+0x8] ;  /* 0x00000809ff027984 */ /* 0x038ee40008000800 */
[----:B---3--:R-:W-:-:S05]  /*0e80*/  LOP3.LUT R2, R2, 0x1800, RZ, 0xb8, !PT ;  /* 0x0000180002027812 */ /* 0x008fca00078eb8ff */
[----:B------:R4:W-:Y:S02]  /*0e90*/  STS [UR9+0x8], R2 ;  /* 0x00000802ff007988 */ /* 0x0009e40008000809 */
.L_x_31:
[----:B------:R-:W-:Y:S05]  /*0ea0*/  @P3 BREAK.RELIABLE B2 ;  /* 0x0000000000023942 */ /* 0x000fea0003800100 */
[----:B------:R-:W-:Y:S05]  /*0eb0*/  @P3 BRA `(.L_x_33) ;  /* 0x0000000000243947 */ /* 0x000fea0003800000 */
[----:B---34-:R-:W3:Y:S01]  /*0ec0*/  LDS R2, [UR9+0x8] ;  /* 0x00000809ff027984 */ /* 0x018ee20008000800 */
[----:B------:R-:W-:-:S05]  /*0ed0*/  IMAD.MOV.U32 R3, RZ, RZ, 0x6000 ;  /* 0x00006000ff037424 */ /* 0x000fca00078e00ff */
[----:B---3--:R-:W-:-:S04]  /*0ee0*/  LOP3.LUT R2, R2, 0x6000, R3, 0xd8, !PT ;  /* 0x0000600002027812 */ /* 0x008fc800078ed803 */
[----:B------:R-:W-:-:S05]  /*0ef0*/  LOP3.LUT R2, R2, 0x400000, RZ, 0xb8, !PT ;  /* 0x0040000002027812 */ /* 0x000fca00078eb8ff */
[----:B------:R3:W-:Y:S02]  /*0f00*/  STS [UR9+0x8], R2 ;  /* 0x00000802ff007988 */ /* 0x0007e40008000809 */
.L_x_32:
[----:B------:R-:W-:Y:S05]  /*0f10*/  BSYNC.RELIABLE B2 ;  /* 0x0000000000027941 */ /* 0x000fea0003800100 */
.L_x_29:
[----:B---345:R-:W3:Y:S02]  /*0f20*/  @!P3 LDS R2, [UR9+0x8] ;  /* 0x00000809ff02b984 */ /* 0x038ee40008000800 */
[----:B---3--:R-:W-:-:S05]  /*0f30*/  @!P3 LOP3.LUT R2, R2, 0x8000, RZ, 0xb8, !PT ;  /* 0x000080000202b812 */ /* 0x008fca00078eb8ff */
[----:B------:R5:W-:Y:S02]  /*0f40*/  @!P3 STS [UR9+0x8], R2 ;  /* 0x00000802ff00b988 */ /* 0x000be40008000809 */
.L_x_33:
[----:B------:R-:W-:Y:S05]  /*0f50*/  BSYNC.RECONVERGENT B3 ;  /* 0x0000000000037941 */ /* 0x000fea0003800200 */
.L_x_28:
[----:B------:R-:W-:Y:S05]  /*0f60*/  WARPSYNC.ALL ;  /* 0x0000000000007948 */ /* 0x000fea0003800000 */
[----:B------:R-:W-:Y:S01]  /*0f70*/  NOP ;  /* 0x0000000000007918 */ /* 0x000fe20000000000 */
[----:B------:R-:W-:-:S04]  /*0f80*/  UIADD3 UR5, UPT, UPT, UR4, 0x80, URZ ;  /* 0x0000008004057890 */ /* 0x000fc8000fffe0ff */
[----:B------:R-:W-:-:S04]  /*0f90*/  UIADD3 UR42, UP0, UPT, UR5, UR10, URZ ;  /* 0x0000000a052a7290 */ /* 0x000fc8000ff1e0ff */
[----:B------:R-:W-:Y:S01]  /*0fa0*/  ULEA.HI.X.SX32 UR43, UR5, UR11, 0x1, UP0 ;  /* 0x0000000b052b7291 */ /* 0x000fe200080f0eff */
[----:B------:R-:W-:Y:S11]  /*0fb0*/  @P0 BRA `(.L_x_34) ;  /* 0x0000000000300947 */ /* 0x000ff60003800000 */
[----:B---345:R-:W3:Y:S01]  /*0fc0*/  S2R R2, SR_LANEID ;  /* 0x0000000000027919 */ /* 0x038ee20000000000 */
[----:B------:R-:W-:Y:S05]  /*0fd0*/  WARPSYNC.ALL ;  /* 0x0000000000007948 */ /* 0x000fea0003800000 */
[----:B------:R-:W-:Y:S01]  /*0fe0*/  NOP ;  /* 0x0000000000007918 */ /* 0x000fe20000000000 */
[----:B---3--:R-:W-:-:S05]  /*0ff0*/  IMAD.SHL.U32 R6, R2, 0x4, RZ ;  /* 0x0000000402067824 */ /* 0x008fca00078e00ff */
[----:B------:R-:W3:Y:S01]  /*1000*/  LDS R7, [R6+UR9] ;  /* 0x0000000906077984 */ /* 0x000ee20008000800 */
[----:B------:R-:W-:-:S05]  /*1010*/  IADD3 R2, P1, PT, R6, UR42, RZ ;  /* 0x0000002a06027c10 */ /* 0x000fca000ff3e0ff */
[----:B------:R-:W-:-:S05]  /*1020*/  IMAD.X R3, RZ, RZ, UR43, P1 ;  /* 0x0000002bff037e24 */ /* 0x000fca00088e06ff */
[----:B---3--:R3:W4:Y:S01]  /*1030*/  ATOMG.E.EXCH.STRONG.GPU PT, RZ, [R2], R7 ;  /* 0x0000000702ff73a8 */ /* 0x00872200041ee100 */
[----:B------:R-:W-:-:S04]  /*1040*/  DEPBAR {5,4,3,2,1,0} ;  /* 0x0000003f0000791a */ /* 0x000fc80000000000 */
[----:B------:R-:W5:Y:S02]  /*1050*/  CCTL.E.C.LDCU.IV.DEEP [UR42] ;  /* 0x000000002a007540 */ /* 0x000f640009c08000 */
[----:B-----5:R3:W-:Y:S01]  /*1060*/  UTMACCTL.IV [UR42] ;  /* 0x000000002a0079b9 */ /* 0x0207e20008000000 */
[----:B------:R-:W-:Y:S01]  /*1070*/  NOP ;  /* 0x0000000000007918 */ /* 0x000fe20000000000 */
.L_x_34:
[----:B------:R-:W-:Y:S05]  /*1080*/  @P0 BRA `(.L_x_35) ;  /* 0x00000000000c0947 */ /* 0x000fea0003800000 */
[----:B------:R0:W-:Y:S01]  /*1090*/  UTMACMDFLUSH ;  /* 0x00000000000079b7 */ /* 0x0001e20000000000 */
[----:B------:R-:W-:Y:S05]  /*10a0*/  @P0 BRA `(.L_x_35) ;  /* 0x0000000000040947 */ /* 0x000fea0003800000 */
[----:B------:R-:W-:-:S04]  /*10b0*/  DEPBAR.LE SB0, 0x0 ;  /* 0x000080000000791a */ /* 0x000fc80000000000 */
.L_x_35:
[----:B------:R-:W-:Y:S05]  /*10c0*/  WARPSYNC.ALL ;  /* 0x0000000000007948 */ /* 0x000fea0003800000 */
[----:B------:R-:W-:Y:S01]  /*10d0*/  NOP ;  /* 0x0000000000007918 */ /* 0x000fe20000000000 */
[----:B----4-:R-:W-:Y:S06]  /*10e0*/  BAR.SYNC.DEFER_BLOCKING 0x0 ;  /* 0x0000000000007b1d */ /* 0x010fec0000010000 */
[----:B------:R-:W-:Y:S02]  /*10f0*/  BSSY.RECONVERGENT B3, `(.L_x_36) ;  /* 0x000000b000037945 */ /* 0x000fe40003800200 */
[----:B------:R-:W-:Y:S06]  /*1100*/  BAR.SYNC.DEFER_BLOCKING 0x0 ;  /* 0x0000000000007b1d */ /* 0x000fec0000010000 */
[----:B------:R4:W-:Y:S01]  /*1110*/  @!P0 STS [R11], RZ ;  /* 0x000000ff0b008388 */ /* 0x0009e20000000800 */
[----:B------:R-:W-:Y:S01]  /*1120*/  NOP ;  /* 0x0000000000007918 */ /* 0x000fe20000000000 */
[----:B------:R-:W-:Y:S05]  /*1130*/  @P3 BRA `(.L_x_37) ;  /* 0x0000000000183947 */ /* 0x000fea0003800000 */
[----:B---3-5:R-:W3:Y:S01]  /*1140*/  LDS R2, [UR9+0x8] ;  /* 0x00000809ff027984 */ /* 0x028ee20008000800 */
[----:B------:R-:W5:Y:S01]  /*1150*/  LDC.64 R6, c[0x0][0x390] ;  /* 0x0000e400ff067b82 */ /* 0x000f620000000a00 */
[----:B------:R-:W-:Y:S02]  /*1160*/  IMAD.MOV.U32 R3, RZ, RZ, 0x70 ;  /* 0x00000070ff037424 */ /* 0x000fe400078e00ff */
[----:B-----5:R5:W-:Y:S03]  /*1170*/  STS.64 [UR9], R6 ;  /* 0x00000006ff007988 */ /* 0x020be60008000a09 */
[----:B---3--:R-:W-:-:S05]  /*1180*/  LOP3.LUT R2, R2, 0x10, R3, 0xd8, !PT ;  /* 0x0000001002027812 */ /* 0x008fca00078ed803 */
[----:B------:R5:W-:Y:S02]  /*1190*/  STS [UR9+0x8], R2 ;  /* 0x00000802ff007988 */ /* 0x000be40008000809 */
.L_x_37:
[----:B---3--:R-:W-:Y:S05]  /*11a0*/  BSYNC.RECONVERGENT B3 ;  /* 0x0000000000037941 */ /* 0x008fea0003800200 */
.L_x_36:
[----:B------:R-:W-:Y:S04]  /*11b0*/  BSSY.RECONVERGENT B4, `(.L_x_38) ;  /* 0x0000011000047945 */ /* 0x000fe80003800200 */
[----:B------:R-:W-:Y:S04]  /*11c0*/  BSSY.RELIABLE B3, `(.L_x_39) ;  /* 0x000000e000037945 */ /* 0x000fe80003800100 */
[----:B------:R-:W-:Y:S05]  /*11d0*/  @P3 BRA `(.L_x_40) ;  /* 0x0000000000243947 */ /* 0x000fea0003800000 */
[----:B-----5:R-:W3:Y:S01]  /*11e0*/  LDS R2, [UR9+0x34] ;  /* 0x00003409ff027984 */ /* 0x020ee20008000800 */
[----:B------:R-:W-:-:S05]  /*11f0*/  IMAD.MOV.U32 R3, RZ, RZ, 0x3f000000 ;  /* 0x3f000000ff037424 */ /* 0x000fca00078e00ff */
[----:B---3--:R-:W-:-:S05]  /*1200*/  LOP3.LUT R2, R2, 0xff000000, R3, 0xb8, !PT ;  /* 0xff00000002027812 */ /* 0x008fca00078eb803 */
[----:B------:R3:W-:Y:S01]  /*1210*/  STS [UR9+0x34], R2 ;  /* 0x00003402ff007988 */ /* 0x0007e20008000809 */
[----:B------:R-:W-:Y:S05]  /*1220*/  @P3 BRA `(.L_x_41) ;  /* 0x00000000001c3947 */ /* 0x000fea0003800000 */
[----:B---3--:R-:W3:Y:S01]  /*1230*/  LDS R2, [UR9+0x38] ;  /* 0x00003809ff027984 */ /* 0x008ee20008000800 */
[----:B------:R-:W-:-:S05]  /*1240*/  IMAD.MOV.U32 R3, RZ, RZ, 0x7f ;  /* 0x0000007fff037424 */ /* 0x000fca00078e00ff */
[----:B---3--:R-:W-:-:S05]  /*1250*/  LOP3.LUT R2, R2, 0xff, R3, 0xb8, !PT ;  /* 0x000000ff02027812 */ /* 0x008fca00078eb803 */
[----:B------:R3:W-:Y:S02]  /*1260*/  STS [UR9+0x38], R2 ;  /* 0x00003802ff007988 */ /* 0x0007e40008000809 */
.L_x_40:
[----:B------:R-:W-:Y:S05]  /*1270*/  @P3 BREAK.RELIABLE B3 ;  /* 0x0000000000033942 */ /* 0x000fea0003800100 */
[----:B------:R-:W-:Y:S05]  /*1280*/  @P3 BRA `(.L_x_42) ;  /* 0x00000000000c3947 */ /* 0x000fea0003800000 */
[----:B------:R2:W-:Y:S02]  /*1290*/  STS [UR9+0x20], R5 ;  /* 0x00002005ff007988 */ /* 0x0005e40008000809 */
.L_x_41:
[----:B------:R-:W-:Y:S05]  /*12a0*/  BSYNC.RELIABLE B3 ;  /* 0x0000000000037941 */ /* 0x000fea0003800100 */
.L_x_39:
[----:B------:R2:W-:Y:S02]  /*12b0*/  @!P3 STS [UR9+0x24], R4 ;  /* 0x00002404ff00b988 */ /* 0x0005e40008000809 */
.L_x_42:
[----:B------:R-:W-:Y:S05]  /*12c0*/  BSYNC.RECONVERGENT B4 ;  /* 0x0000000000047941 */ /* 0x000fea0003800200 */
.L_x_38:
[----:B------:R-:W-:Y:S05]  /*12d0*/  WARPSYNC.ALL ;  /* 0x0000000000007948 */ /* 0x000fea0003800000 */
[----:B------:R-:W-:Y:S01]  /*12e0*/  NOP ;  /* 0x0000000000007918 */ /* 0x000fe20000000000 */
[----:B------:R-:W-:Y:S04]  /*12f0*/  BSSY.RECONVERGENT B4, `(.L_x_43) ;  /* 0x000000e000047945 */ /* 0x000fe80003800200 */
[----:B------:R-:W-:Y:S05]  /*1300*/  @P3 BRA `(.L_x_44) ;  /* 0x0000000000303947 */ /* 0x000fea0003800000 */
[----:B------:R-:W2:Y:S02]  /*1310*/  LDS R3, [UR9+0x34] ;  /* 0x00003409ff037984 */ /* 0x000ea40008000800 */
[----:B--2---:R-:W2:Y:S02]  /*1320*/  LDC.64 R4, c[0x0][0x3b8] ;  /* 0x0000ee00ff047b82 */ /* 0x004ea40000000a00 */
[----:B---3-5:R-:W3:Y:S01]  /*1330*/  LDS R2, [UR9+0x1c] ;  /* 0x00001c09ff027984 */ /* 0x028ee20008000800 */
[C---:B--2---:R-:W-:Y:S01]  /*1340*/  SHF.L.U64.HI R5, R4.reuse, 0x1, R5 ;  /* 0x0000000104057819 */ /* 0x044fe20000010205 */
[----:B------:R-:W-:-:S03]  /*1350*/  IMAD.SHL.U32 R4, R4, 0x2, RZ ;  /* 0x0000000204047824 */ /* 0x000fc600078e00ff */
[--C-:B------:R-:W-:Y:S02]  /*1360*/  SHF.R.U32.HI R7, RZ, 0x4, R5.reuse ;  /* 0x00000004ff077819 */ /* 0x100fe40000011605 */
[----:B------:R-:W-:-:S05]  /*1370*/  SHF.R.U64 R4, R4, 0x4, R5 ;  /* 0x0000000404047819 */ /* 0x000fca0000001205 */
[----:B------:R2:W-:Y:S01]  /*1380*/  STS [UR9+0xc], R4 ;  /* 0x00000c04ff007988 */ /* 0x0005e20008000809 */
[----:B------:R-:W-:Y:S02]  /*1390*/  LOP3.LUT R3, R3, 0x7, RZ, 0xb8, !PT ;  /* 0x0000000703037812 */ /* 0x000fe400078eb8ff */
[----:B---3--:R-:W-:-:S03]  /*13a0*/  LOP3.LUT R2, R2, 0xf, R7, 0xb8, !PT ;  /* 0x0000000f02027812 */ /* 0x008fc600078eb807 */
[----:B------:R2:W-:Y:S04]  /*13b0*/  STS [UR9+0x34], R3 ;  /* 0x00003403ff007988 */ /* 0x0005e80008000809 */
[----:B------:R2:W-:Y:S02]  /*13c0*/  STS [UR9+0x1c], R2 ;  /* 0x00001c02ff007988 */ /* 0x0005e40008000809 */
.L_x_44:
[----:B------:R-:W-:Y:S05]  /*13d0*/  BSYNC.RECONVERGENT B4 ;  /* 0x0000000000047941 */ /* 0x000fea0003800200 */
.L_x_43:
[----:B------:R-:W-:Y:S04]  /*13e0*/  BSSY.RECONVERGENT B5, `(.L_x_45) ;  /* 0x000001a000057945 */ /* 0x000fe80003800200 */
[----:B------:R-:W-:Y:S04]  /*13f0*/  BSSY.RELIABLE B4, `(.L_x_46) ;  /* 0x0000015000047945 */ /* 0x000fe80003800100 */
[----:B------:R-:W-:Y:S05]  /*1400*/  @P3 BRA `(.L_x_47) ;  /* 0x0000000000203947 */ /* 0x000fea0003800000 */
[----:B--23-5:R-:W2:Y:S02]  /*1410*/  LDS R2, [UR9+0x34] ;  /* 0x00003409ff027984 */ /* 0x02cea40008000800 */
[----:B--2---:R-:W-:-:S05]  /*1420*/  LOP3.LUT R2, R2, 0x38, RZ, 0xb8, !PT ;  /* 0x0000003802027812 */ /* 0x004fca00078eb8ff */
[----:B------:R2:W-:Y:S01]  /*1430*/  STS [UR9+0x34], R2 ;  /* 0x00003402ff007988 */ /* 0x0005e20008000809 */
[----:B------:R-:W-:Y:S05]  /*1440*/  @P3 BRA `(.L_x_48) ;  /* 0x0000000000203947 */ /* 0x000fea0003800000 */
[----:B--2---:R-:W2:Y:S01]  /*1450*/  LDS R2, [UR9+0x8] ;  /* 0x00000809ff027984 */ /* 0x004ea20008000800 */
[----:B------:R-:W-:-:S05]  /*1460*/  IMAD.MOV.U32 R3, RZ, RZ, 0x780 ;  /* 0x00000780ff037424 */ /* 0x000fca00078e00ff */
[----:B--2---:R-:W-:-:S05]  /*1470*/  LOP3.LUT R2, R2, 0x300, R3, 0xd8, !PT ;  /* 0x0000030002027812 */ /* 0x004fca00078ed803 */
[----:B------:R2:W-:Y:S02]  /*1480*/  STS [UR9+0x8], R2 ;  /* 0x00000802ff007988 */ /* 0x0005e40008000809 */
.L_x_47:
[----:B------:R-:W-:Y:S05]  /*1490*/  @P3 BRA `(.L_x_49) ;  /* 0x0000000000283947 */ /* 0x000fea0003800000 */
[----:B--23-5:R-:W2:Y:S02]  /*14a0*/  LDS R2, [UR9+0x8] ;  /* 0x00000809ff027984 */ /* 0x02cea40008000800 */
[----:B--2---:R-:W-:-:S05]  /*14b0*/  LOP3.LUT R2, R2, 0x1800, RZ, 0xb8, !PT ;  /* 0x0000180002027812 */ /* 0x004fca00078eb8ff */
[----:B------:R3:W-:Y:S02]  /*14c0*/  STS [UR9+0x8], R2 ;  /* 0x00000802ff007988 */ /* 0x0007e40008000809 */
.L_x_48:
[----:B------:R-:W-:Y:S05]  /*14d0*/  @P3 BREAK.RELIABLE B4 ;  /* 0x0000000000043942 */ /* 0x000fea0003800100 */
[----:B------:R-:W-:Y:S05]  /*14e0*/  @P3 BRA `(.L_x_50) ;  /* 0x0000000000243947 */ /* 0x000fea0003800000 */
[----:B--23--:R-:W2:Y:S01]  /*14f0*/  LDS R2, [UR9+0x8] ;  /* 0x00000809ff027984 */ /* 0x00cea20008000800 */
[----:B------:R-:W-:-:S05]  /*1500*/  IMAD.MOV.U32 R3, RZ, RZ, 0x6000 ;  /* 0x00006000ff037424 */ /* 0x000fca00078e00ff */
[----:B--2---:R-:W-:-:S04]  /*1510*/  LOP3.LUT R2, R2, 0x6000, R3, 0xd8, !PT ;  /* 0x0000600002027812 */ /* 0x004fc800078ed803 */
[----:B------:R-:W-:-:S05]  /*1520*/  LOP3.LUT R2, R2, 0x400000, RZ, 0xb8, !PT ;  /* 0x0040000002027812 */ /* 0x000fca00078eb8ff */
[----:B------:R2:W-:Y:S02]  /*1530*/  STS [UR9+0x8], R2 ;  /* 0x00000802ff007988 */ /* 0x0005e40008000809 */
.L_x_49:
[----:B------:R-:W-:Y:S05]  /*1540*/  BSYNC.RELIABLE B4 ;  /* 0x0000000000047941 */ /* 0x000fea0003800100 */
.L_x_46:
[----:B--23-5:R-:W2:Y:S02]  /*1550*/  @!P3 LDS R2, [UR9+0x8] ;  /* 0x00000809ff02b984 */ /* 0x02cea40008000800 */
[----:B--2---:R-:W-:-:S05]  /*1560*/  @!P3 LOP3.LUT R2, R2, 0x8000, RZ, 0xb8, !PT ;  /* 0x000080000202b812 */ /* 0x004fca00078eb8ff */
[----:B------:R5:W-:Y:S02]  /*1570*/  @!P3 STS [UR9+0x8], R2 ;  /* 0x00000802ff00b988 */ /* 0x000be40008000809 */
.L_x_50:
[----:B------:R-:W-:Y:S05]  /*1580*/  BSYNC.RECONVERGENT B5 ;  /* 0x0000000000057941 */ /* 0x000fea0003800200 */
.L_x_45:
[----:B------:R-:W-:Y:S05]  /*1590*/  WARPSYNC.ALL ;  /* 0x0000000000007948 */ /* 0x000fea0003800000 */
[----:B------:R-:W-:Y:S01]  /*15a0*/  NOP ;  /* 0x0000000000007918 */ /* 0x000fe20000000000 */
[----:B------:R-:W-:-:S04]  /*15b0*/  UIADD3 UR4, UPT, UPT, UR4, 0x100, URZ ;  /* 0x0000010004047890 */ /* 0x000fc8000fffe0ff */
[----:B------:R-:W-:-:S04]  /*15c0*/  UIADD3 UR10, UP0, UPT, UR4, UR10, URZ ;  /* 0x0000000a040a7290 */ /* 0x000fc8000ff1e0ff */
[----:B------:R-:W-:Y:S01]  /*15d0*/  ULEA.HI.X.SX32 UR11, UR4, UR11, 0x1, UP0 ;  /* 0x0000000b040b7291 */ /* 0x000fe200080f0eff */
[----:B------:R-:W-:Y:S11]  /*15e0*/  @P0 BRA `(.L_x_51) ;  /* 0x0000000000300947 */ /* 0x000ff60003800000 */
[----:B--23-5:R-:W2:Y:S01]  /*15f0*/  S2R R2, SR_LANEID ;  /* 0x0000000000027919 */ /* 0x02cea20000000000 */
[----:B------:R-:W-:Y:S05]  /*1600*/  WARPSYNC.ALL ;  /* 0x0000000000007948 */ /* 0x000fea0003800000 */
[----:B------:R-:W-:Y:S01]  /*1610*/  NOP ;  /* 0x0000000000007918 */ /* 0x000fe20000000000 */
[----:B--2---:R-:W-:-:S05]  /*1620*/  IMAD.SHL.U32 R4, R2, 0x4, RZ ;  /* 0x0000000402047824 */ /* 0x004fca00078e00ff */
[----:B------:R-:W2:Y:S01]  /*1630*/  LDS R5, [R4+UR9] ;  /* 0x0000000904057984 */ /* 0x000ea20008000800 */
[----:B------:R-:W-:-:S05]  /*1640*/  IADD3 R2, P1, PT, R4, UR10, RZ ;  /* 0x0000000a04027c10 */ /* 0x000fca000ff3e0ff */
[----:B------:R-:W-:-:S05]  /*1650*/  IMAD.X R3, RZ, RZ, UR11, P1 ;  /* 0x0000000bff037e24 */ /* 0x000fca00088e06ff */
[----:B--2---:R2:W3:Y:S01]  /*1660*/  ATOMG.E.EXCH.STRONG.GPU PT, RZ, [R2], R5 ;  /* 0x0000000502ff73a8 */ /* 0x0044e200041ee100 */
[----:B------:R-:W-:-:S04]  /*1670*/  DEPBAR {5,4,3,2,1,0} ;  /* 0x0000003f0000791a */ /* 0x000fc80000000000 */
[----:B------:R-:W5:Y:S02]  /*1680*/  CCTL.E.C.LDCU.IV.DEEP [UR10] ;  /* 0x000000000a007540 */ /* 0x000f640009c08000 */
[----:B-----5:R2:W-:Y:S01]  /*1690*/  UTMACCTL.IV [UR10] ;  /* 0x000000000a0079b9 */ /* 0x0205e20008000000 */
[----:B------:R-:W-:Y:S01]  /*16a0*/  NOP ;  /* 0x0000000000007918 */ /* 0x000fe20000000000 */
.L_x_51:
[----:B------:R-:W-:Y:S05]  /*16b0*/  @P0 BRA `(.L_x_52) ;  /* 0x00000000000c0947 */ /* 0x000fea0003800000 */
[----:B------:R0:W-:Y:S01]  /*16c0*/  UTMACMDFLUSH ;  /* 0x00000000000079b7 */ /* 0x0001e20000000000 */
[----:B------:R-:W-:Y:S05]  /*16d0*/  @P0 BRA `(.L_x_52) ;  /* 0x0000000000040947 */ /* 0x000fea0003800000 */
[----:B------:R-:W-:-:S04]  /*16e0*/  DEPBAR.LE SB0, 0x0 ;  /* 0x000080000000791a */ /* 0x000fc80000000000 */
.L_x_52:
[----:B------:R-:W-:Y:S05]  /*16f0*/  WARPSYNC.ALL ;  /* 0x0000000000007948 */ /* 0x000fea0003800000 */
[----:B------:R-:W-:Y:S01]  /*1700*/  NOP ;  /* 0x0000000000007918 */ /* 0x000fe20000000000 */
[----:B---3--:R-:W-:Y:S01]  /*1710*/  BAR.SYNC.DEFER_BLOCKING 0x0 ;  /* 0x0000000000007b1d */ /* 0x008fe20000010000 */
[----:B--2--5:R-:W-:Y:S01]  /*1720*/  SHF.R.U32.HI R2, RZ, 0x5, R0 ;  /* 0x00000005ff027819 */ /* 0x024fe20000011600 */
[----:B------:R-:W-:Y:S01]  /*1730*/  UIADD3 UR13, UPT, UPT, UR9, 0x20010, URZ ;  /* 0x00020010090d7890 */ /* 0x000fe2000fffe0ff */
[----:B------:R-:W-:Y:S01]  /*1740*/  ISETP.GE.AND P0, PT, R10, 0x1, PT ;  /* 0x000000010a00780c */ /* 0x000fe20003f06270 */
[----:B------:R-:W-:Y:S01]  /*1750*/  USHF.L.U32 UR23, UR14, 0x7, URZ ;  /* 0x000000070e177899 */ /* 0x000fe200080006ff */
[----:B------:R-:W-:Y:S01]  /*1760*/  R2UR UR12, R2 ;  /* 0x00000000020c72ca */ /* 0x000fe200000e0000 */
[----:B------:R-:W-:Y:S01]  /*1770*/  VOTEU.ALL UP0, P3 ;  /* 0x0000000000ff7886 */ /* 0x000fe20001800000 */
[----:B------:R-:W-:Y:S01]  /*1780*/  UMOV UR4, 0x1 ;  /* 0x0000000100047882 */ /* 0x000fe20000000000 */
[----:B------:R-:W-:Y:S01]  /*1790*/  VOTEU.ALL UP1, P3 ;  /* 0x0000000000ff7886 */ /* 0x000fe20001820000 */
[----:B------:R-:W-:Y:S01]  /*17a0*/  USHF.L.U32 UR27, UR27, 0x7, URZ ;  /* 0x000000071b1b7899 */ /* 0x000fe200080006ff */
[----:B------:R-:W-:Y:S01]  /*17b0*/  BSSY.RECONVERGENT B5, `(.L_x_53) ;  /* 0x0000018000057945 */ /* 0x000fe20003800200 */
[----:B------:R-:W-:-:S04]  /*17c0*/  @!UP0 UIADD3 UR16, UPT, UPT, -UR4, 0x100000, URZ ;  /* 0x0010000004108890 */ /* 0x000fc8000fffe1ff */
[----:B------:R-:W-:Y:S02]  /*17d0*/  @!UP0 USHF.L.U32 UR17, UR16, 0xb, URZ ;  /* 0x0000000b10118899 */ /* 0x000fe400080006ff */
[----:B------:R-:W-:Y:S02]  /*17e0*/  @!UP0 USHF.L.U32 UR16, UR16, 0x1, URZ ;  /* 0x0000000110108899 */ /* 0x000fe400080006ff */
[----:B------:R-:W-:-:S04]  /*17f0*/  @!UP0 UIADD3 UR4, UPT, UPT, -UR4, 0x100000, URZ ;  /* 0x0010000004048890 */ /* 0x000fc8000fffe1ff */
[----:B------:R-:W-:Y:S02]  /*1800*/  @!UP0 USHF.L.U32 UR5, UR4, 0xb, URZ ;  /* 0x0000000b04058899 */ /* 0x000fe400080006ff */
[----:B------:R-:W-:Y:S01]  /*1810*/  @!UP0 USHF.L.U32 UR4, UR4, 0x1, URZ ;  /* 0x0000000104048899 */ /* 0x000fe200080006ff */
[----:B------:R-:W-:Y:S01]  /*1820*/  VOTEU.ALL UP0, P3 ;  /* 0x0000000000ff7886 */ /* 0x000fe20001800000 */
[----:B------:R-:W2:Y:S04]  /*1830*/  FENCE.VIEW.ASYNC.S ;  /* 0x00000000000073c6 */ /* 0x000ea80000000000 */
[----:B--2---:R2:W3:Y:S06]  /*1840*/  @!UP0 SYNCS.EXCH.64 URZ, [UR9+0x20000], UR16 ;  /* 0x0200001009ff85b2 */ /* 0x0044ec0008000100 */
[----:B------:R2:W3:Y:S02]  /*1850*/  @!UP1 SYNCS.EXCH.64 URZ, [UR9+0x20010], UR4 ;  /* 0x0200100409ff95b2 */ /* 0x0004e40008000100 */
[----:B---3--:R-:W-:Y:S06]  /*1860*/  BAR.SYNC.DEFER_BLOCKING 0x0 ;  /* 0x0000000000007b1d */ /* 0x008fec0000010000 */
[----:B------:R-:W-:Y:S05]  /*1870*/  @P3 BRA `(.L_x_54) ;  /* 0x00000000002c3947 */ /* 0x000fea0003800000 */
[----:B--2---:R-:W-:Y:S02]  /*1880*/  UMOV UR4, 0x1 ;  /* 0x0000000100047882 */ /* 0x004fe40000000000 */
[----:B------:R-:W-:-:S04]  /*1890*/  UIADD3 UR16, UPT, UPT, -UR4, 0x100000, URZ ;  /* 0x0010000004107890 */ /* 0x000fc8000fffe1ff */
[----:B------:R-:W-:Y:S02]  /*18a0*/  USHF.L.U32 UR17, UR16, 0xb, URZ ;  /* 0x0000000b10117899 */ /* 0x000fe400080006ff */
[----:B------:R-:W-:Y:S02]  /*18b0*/  USHF.L.U32 UR16, UR16, 0x1, URZ ;  /* 0x0000000110107899 */ /* 0x000fe400080006ff */
[----:B------:R-:W-:-:S04]  /*18c0*/  UIADD3 UR4, UPT, UPT, -UR4, 0x100000, URZ ;  /* 0x0010000004047890 */ /* 0x000fc8000fffe1ff */
[----:B------:R-:W-:Y:S02]  /*18d0*/  USHF.L.U32 UR5, UR4, 0xb, URZ ;  /* 0x0000000b04057899 */ /* 0x000fe400080006ff */
[----:B------:R-:W-:Y:S01]  /*18e0*/  USHF.L.U32 UR4, UR4, 0x1, URZ ;  /* 0x0000000104047899 */ /* 0x000fe200080006ff */
[----:B------:R-:W2:Y:S03]  /*18f0*/  FENCE.VIEW.ASYNC.S ;  /* 0x00000000000073c6 */ /* 0x000ea60000000000 */
[----:B--2---:R3:W5:Y:S08]  /*1900*/  SYNCS.EXCH.64 URZ, [UR9+0x20008], UR16 ;  /* 0x0200081009ff75b2 */ /* 0x0047700008000100 */
[----:B------:R3:W2:Y:S02]  /*1910*/  SYNCS.EXCH.64 URZ, [UR9+0x20018], UR4 ;  /* 0x0200180409ff75b2 */ /* 0x0006a40008000100 */
[----:B---3--:R-:W-:Y:S01]  /*1920*/  NOP ;  /* 0x0000000000007918 */ /* 0x008fe20000000000 */
.L_x_54:
[----:B--2---:R-:W-:Y:S05]  /*1930*/  BSYNC.RECONVERGENT B5 ;  /* 0x0000000000057941 */ /* 0x004fea0003800200 */
.L_x_53:
[----:B------:R-:W-:Y:S05]  /*1940*/  @!P0 BRA `(.L_x_55) ;  /* 0x0000000c00448947 */ /* 0x000fea0003800000 */
[----:B-----5:R-:W-:Y:S01]  /*1950*/  BAR.SYNC.DEFER_BLOCKING 0x0 ;  /* 0x0000000000007b1d */ /* 0x020fe20000010000 */
[----:B------:R-:W-:Y:S01]  /*1960*/  @!P3 IMAD.MOV.U32 R2, RZ, RZ, 0x10000 ;  /* 0x00010000ff02b424 */ /* 0x000fe200078e00ff */
[----:B------:R-:W-:Y:S01]  /*1970*/  ELECT P1, URZ, PT ;  /* 0x0000000000ff782f */ /* 0x000fe20003820000 */
[----:B------:R-:W-:-:S03]  /*1980*/  ULOP3.LUT UR4, UR12, 0x1, URZ, 0xc0, !UPT ;  /* 0x000000010c047892 */ /* 0x000fc6000f8ec0ff */
[C---:B------:R-:W-:Y:S02]  /*1990*/  ISETP.LT.U32.AND P1, PT, R68.reuse, 0x40, P1 ;  /* 0x000000404400780c */ /* 0x040fe40000f21070 */
[----:B------:R-:W-:Y:S01]  /*19a0*/  ELECT P0, URZ, PT ;  /* 0x0000000000ff782f */ /* 0x000fe20003800000 */
[----:B------:R-:W-:Y:S02]  /*19b0*/  ULEA UR20, UR4, UR9, 0xe ;  /* 0x0000000904147291 */ /* 0x000fe4000f8e70ff */
[----:B------:R-:W-:Y:S01]  /*19c0*/  USHF.L.U32 UR22, UR4, 0x6, URZ ;  /* 0x0000000604167899 */ /* 0x000fe200080006ff */
[----:B------:R-:W-:-:S06]  /*19d0*/  ISETP.LT.U32.AND P0, PT, R68, 0x40, P0 ;  /* 0x000000404400780c */ /* 0x000fcc0000701070 */
[----:B------:R-:W-:Y:S01]  /*19e0*/  UMOV UR26, UR22 ;  /* 0x00000016001a7c82 */ /* 0x000fe20008000000 */
[----:B------:R-:W-:Y:S01]  /*19f0*/  VOTEU.ANY UP0, P1 ;  /* 0x0000000000ff7886 */ /* 0x000fe20000800100 */
[----:B------:R2:W-:Y:S01]  /*1a00*/  @!P3 SYNCS.ARRIVE.TRANS64 RZ, [UR9+0x20000], R2 ;  /* 0x02000002ffffb9a7 */ /* 0x0005e20008000009 */
[----:B------:R3:W-:Y:S06]  /*1a10*/  MEMBAR.ALL.CTA ;  /* 0x0000000000007992 */ /* 0x0007ec0000008000 */
[----:B---3--:R-:W3:Y:S01]  /*1a20*/  FENCE.VIEW.ASYNC.S ;  /* 0x00000000000073c6 */ /* 0x008ee20000000000 */
[----:B------:R-:W-:Y:S01]  /*1a30*/  @UP0 UIADD3 UR21, UPT, UPT, UR9, 0x20000, URZ ;  /* 0x0002000009150890 */ /* 0x000fe2000fffe0ff */
[----:B---3--:R-:W-:Y:S01]  /*1a40*/  VOTEU.ANY UP0, P1 ;  /* 0x0000000000ff7886 */ /* 0x008fe20000800100 */
[----:B------:R-:W-:-:S05]  /*1a50*/  VOTEU.ANY UP1, P0 ;  /* 0x0000000000ff7886 */ /* 0x000fca0000020100 */
[----:B------:R-:W-:Y:S02]  /*1a60*/  @UP1 UIADD3 UR24, UPT, UPT, UR20, 0x10000, URZ ;  /* 0x0001000014181890 */ /* 0x000fe4000fffe0ff */
[----:B------:R-:W-:Y:S01]  /*1a70*/  @UP1 UIADD3 UR25, UPT, UPT, UR9, 0x20000, URZ ;  /* 0x0002000009191890 */ /* 0x000fe2000fffe0ff */
[----:B------:R-:W-:Y:S01]  /*1a80*/  VOTEU.ANY UP1, P0 ;  /* 0x0000000000ff7886 */ /* 0x000fe20000020100 */
[----:B------:R-:W-:Y:S06]  /*1a90*/  BAR.SYNC.DEFER_BLOCKING 0x0 ;  /* 0x0000000000007b1d */ /* 0x000fec0000010000 */
[----:B------:R2:W-:Y:S01]  /*1aa0*/  @UP0 UTMALDG.2D [UR20], [UR6] ;  /* 0x00000014060005b4 */ /* 0x0005e20008008000 */
[----:B------:R-:W-:Y:S01]  /*1ab0*/  UISETP.NE.U32.AND UP0, UPT, UR12, URZ, UPT ;  /* 0x000000ff0c00728c */ /* 0x000fe2000bf05070 */
[----:B------:R-:W-:Y:S06]  /*1ac0*/  BAR.SYNC.DEFER_BLOCKING 0x0 ;  /* 0x0000000000007b1d */ /* 0x000fec0000010000 */
[----:B------:R2:W-:Y:S02]  /*1ad0*/  @UP1 UTMALDG.2D [UR24], [UR42] ;  /* 0x000000182a0015b4 */ /* 0x0005e40008008000 */
[----:B------:R-:W-:Y:S06]  /*1ae0*/  BAR.SYNC.DEFER_BLOCKING 0x0 ;  /* 0x0000000000007b1d */ /* 0x000fec0000010000 */
[----:B------:R-:W3:Y:S02]  /*1af0*/  SYNCS.PHASECHK.TRANS64.TRYWAIT P0, [UR9+0x20000], RZ ;  /* 0x020000ffff0075a7 */ /* 0x000ee40008001109 */
[----:B--23--:R-:W-:Y:S05]  /*1b00*/  @!P0 BRA `(.L_x_56) ;  /* 0x0000001000d88947 */ /* 0x00cfea0003800000 */
.L_x_70:
[----:B------:R-:W-:Y:S05]  /*1b10*/  BRA.U UP0, `(.L_x_57) ;  /* 0x0000000100c87547 */ /* 0x000fea000b800000 */
[----:B------:R-:W-:Y:S02]  /*1b20*/  USHF.R.U32.HI UR14, URZ, 0x4, UR9 ;  /* 0x00000004ff0e7899 */ /* 0x000fe40008011609 */
[----:B------:R-:W-:Y:S02]  /*1b30*/  UIADD3 UR15, UPT, UPT, UR9, 0x10000, URZ ;  /* 0x00010000090f7890 */ /* 0x000fe4000fffe0ff */
[----:B------:R-:W-:Y:S02]  /*1b40*/  USGXT.U32 UR14, UR14, 0xe ;  /* 0x0000000e0e0e789a */ /* 0x000fe40008000000 */
[----:B------:R-:W-:Y:S02]  /*1b50*/  USHF.R.U32.HI UR15, URZ, 0x4, UR15 ;  /* 0x00000004ff0f7899 */ /* 0x000fe4000801160f */
[----:B------:R-:W-:Y:S02]  /*1b60*/  UIADD3 UR50, UP0, UPT, UR14, 0x2, URZ ;  /* 0x000000020e327890 */ /* 0x000fe4000ff1e0ff */
[----:B------:R-:W-:Y:S01]  /*1b70*/  USGXT.U32 UR16, UR15, 0xe ;  /* 0x0000000e0f10789a */ /* 0x000fe20008000000 */
[----:B------:R-:W-:Y:S01]  /*1b80*/  UMOV UR4, URZ ;  /* 0x000000ff00047c82 */ /* 0x000fe20008000000 */
[----:B------:R-:W-:Y:S01]  /*1b90*/  UMOV UR5, URZ ;  /* 0x000000ff00057c82 */ /* 0x000fe20008000000 */
[----:B------:R-:W-:-:S02]  /*1ba0*/  UIADD3.X UR51, UPT, UPT, UR4, 0x40004040, URZ, UP0, !UPT ;  /* 0x4000404004337890 */ /* 0x000fc400087fe4ff */
[----:B------:R-:W-:Y:S02]  /*1bb0*/  UIADD3 UR48, UP0, UPT, UR16, 0x2, URZ ;  /* 0x0000000210307890 */ /* 0x000fe4000ff1e0ff */
[----:B------:R-:W-:Y:S02]  /*1bc0*/  UIADD3.64 UR24, UPT, UPT, UR50, 0x4, URZ ;  /* 0x0000000432187897 */ /* 0x000fe4000fffe0ff */
[----:B------:R-:W-:Y:S02]  /*1bd0*/  UIADD3.X UR49, UPT, UPT, UR5, 0x40004040, URZ, UP0, !UPT ;  /* 0x4000404005317890 */ /* 0x000fe400087fe4ff */
[----:B------:R-:W-:Y:S02]  /*1be0*/  UIADD3.64 UR4, UPT, UPT, UR50, 0x2, URZ ;  /* 0x0000000232047897 */ /* 0x000fe4000fffe0ff */
[----:B------:R-:W-:Y:S02]  /*1bf0*/  UIADD3.64 UR20, UPT, UPT, UR48, 0x2, URZ ;  /* 0x0000000230147897 */ /* 0x000fe4000fffe0ff */
[----:B------:R-:W-:-:S02]  /*1c00*/  UIADD3.64 UR28, UPT, UPT, UR48, 0x4, URZ ;  /* 0x00000004301c7897 */ /* 0x000fc4000fffe0ff */
[----:B------:R-:W-:Y:S02]  /*1c10*/  UIADD3.64 UR30, UPT, UPT, UR50, 0x3fe, URZ ;  /* 0x000003fe321e7897 */ /* 0x000fe4000fffe0ff */
[----:B------:R-:W-:Y:S02]  /*1c20*/  UIADD3.64 UR32, UPT, UPT, UR48, 0x3fe, URZ ;  /* 0x000003fe30207897 */ /* 0x000fe4000fffe0ff */
[----:B------:R-:W-:Y:S02]  /*1c30*/  UIADD3.64 UR34, UPT, UPT, UR50, 0x400, URZ ;  /* 0x0000040032227897 */ /* 0x000fe4000fffe0ff */
[----:B------:R-:W-:Y:S02]  /*1c40*/  UIADD3.64 UR36, UPT, UPT, UR48, 0x400, URZ ;  /* 0x0000040030247897 */ /* 0x000fe4000fffe0ff */
[----:B------:R-:W-:Y:S02]  /*1c50*/  UIADD3.64 UR38, UPT, UPT, UR50, 0x402, URZ ;  /* 0x0000040232267897 */ /* 0x000fe4000fffe0ff */
[----:B------:R-:W-:Y:S01]  /*1c60*/  UIADD3.64 UR40, UPT, UPT, UR48, 0x402, URZ ;  /* 0x0000040230287897 */ /* 0x000fe2000fffe0ff */
[----:B------:R-:W-:Y:S01]  /*1c70*/  UMOV UR18, 0x0 ;  /* 0x0000000000127882 */ /* 0x000fe20000000000 */
[----:B------:R-:W-:Y:S01]  /*1c80*/  UMOV UR19, 0x8200010 ;  /* 0x0820001000137882 */ /* 0x000fe20000000000 */
[----:B------:R-:W-:Y:S01]  /*1c90*/  UIADD3.64 UR44, UPT, UPT, UR50, 0x404, URZ ;  /* 0x00000404322c7897 */ /* 0x000fe2000fffe0ff */
[----:B------:R-:W-:Y:S01]  /*1ca0*/  UMOV UR15, 0x40004040 ;  /* 0x40004040000f7882 */ /* 0x000fe20000000000 */
[----:B------:R-:W-:Y:S01]  /*1cb0*/  UIADD3.64 UR46, UPT, UPT, UR48, 0x404, URZ ;  /* 0x00000404302e7897 */ /* 0x000fe2000fffe0ff */
[----:B------:R-:W-:Y:S01]  /*1cc0*/  UMOV UR17, 0x40004040 ;  /* 0x4000404000117882 */ /* 0x000fe20000000000 */
[----:B------:R-:W-:Y:S01]  /*1cd0*/  UMOV UR52, 0x0 ;  /* 0x0000000000347882 */ /* 0x000fe20000000000 */
[----:B------:R-:W-:Y:S01]  /*1ce0*/  UMOV UR53, 0x8200010 ;  /* 0x0820001000357882 */ /* 0x000fe20000000000 */
[----:B------:R-:W-:Y:S01]  /*1cf0*/  UMOV UR54, 0x0 ;  /* 0x0000000000367882 */ /* 0x000fe20000000000 */
[----:B------:R-:W-:Y:S01]  /*1d00*/  UMOV UR55, 0x8200010 ;  /* 0x0820001000377882 */ /* 0x000fe20000000000 */
[----:B------:R2:W-:Y:S01]  /*1d10*/  UTCHMMA gdesc[UR14], gdesc[UR16], tmem[UR8], tmem[UR18], idesc[UR19], !UPT ;  /* 0x00ff12100e0075ea */ /* 0x0005e2000f800008 */
[----:B------:R-:W-:Y:S01]  /*1d20*/  UMOV UR56, 0x0 ;  /* 0x0000000000387882 */ /* 0x000fe20000000000 */
[----:B------:R-:W-:Y:S01]  /*1d30*/  UMOV UR57, 0x8200010 ;  /* 0x0820001000397882 */ /* 0x000fe20000000000 */
[----:B------:R2:W-:Y:S01]  /*1d40*/  UTCHMMA gdesc[UR50], gdesc[UR48], tmem[UR8], tmem[UR52], idesc[UR53], UPT ;  /* 0x00ff3430320075ea */ /* 0x0005e2000b800008 */
        /* <DEDUP_REMOVED lines=12> */
[----:B------:R2:W-:Y:S01]  /*1e10*/  UTCHMMA gdesc[UR38], gdesc[UR40], tmem[UR8], tmem[UR62], idesc[UR63], UPT ;  /* 0x00ff3e28260075ea */ /* 0x0005e2000b800008 */
[----:B------:R2:W-:Y:S01]  /*1e20*/  UTCHMMA gdesc[UR44], gdesc[UR46], tmem[UR8], tmem[UR64], idesc[UR65], UPT ;  /* 0x00ff402e2c0075ea */ /* 0x0005e2000b800008 */
[----:B------:R-:W-:Y:S01]  /*1e30*/  NOP ;  /* 0x0000000000007918 */ /* 0x000fe20000000000 */
.L_x_57:
[----:B------:R-:W-:Y:S01]  /*1e40*/  ELECT P0, URZ, PT ;  /* 0x0000000000ff782f */ /* 0x000fe20003800000 */
[----:B--2---:R-:W-:Y:S01]  /*1e50*/  UMOV UR4, UR13 ;  /* 0x0000000d00047c82 */ /* 0x004fe20008000000 */
[----:B------:R-:W-:Y:S02]  /*1e60*/  UMOV UR5, URZ ;  /* 0x000000ff00057c82 */ /* 0x000fe40008000000 */
[----:B------:R-:W-:-:S13]  /*1e70*/  ISETP.LT.U32.AND P0, PT, R68, 0x20, P0 ;  /* 0x000000204400780c */ /* 0x000fda0000701070 */
[----:B------:R-:W-:Y:S01]  /*1e80*/  VOTEU.ANY UP0, P0 ;  /* 0x0000000000ff7886 */ /* 0x000fe20000000100 */
[----:B------:R-:W-:Y:S01]  /*1e90*/  VOTEU.ANY UP1, P0 ;  /* 0x0000000000ff7886 */ /* 0x000fe20000020100 */
[----:B------:R-:W-:-:S03]  /*1ea0*/  ISETP.GE.U32.AND P0, PT, R10, 0x81, PT ;  /* 0x000000810a00780c */ /* 0x000fc60003f06070 */
[----:B------:R-:W-:Y:S02]  /*1eb0*/  @UP0 UMOV UR4, UR4 ;  /* 0x0000000400040c82 */ /* 0x000fe40008000000 */
[----:B------:R2:W-:Y:S01]  /*1ec0*/  @UP1 UTCBAR [UR4], URZ ;  /* 0x000000ff040013e9 */ /* 0x0005e200080000ff */
[----:B------:R-:W-:Y:S06]  /*1ed0*/  BAR.SYNC.DEFER_BLOCKING 0x0 ;  /* 0x0000000000007b1d */ /* 0x000fec0000010000 */
[----:B------:R-:W3:Y:S02]  /*1ee0*/  SYNCS.PHASECHK.TRANS64.TRYWAIT P1, [UR9+0x20010], RZ ;  /* 0x020010ffff0075a7 */ /* 0x000ee40008021109 */
[----:B--23--:R-:W-:Y:S05]  /*1ef0*/  @!P1 BRA `(.L_x_58) ;  /* 0x0000000c00e89947 */ /* 0x00cfea0003800000 */
.L_x_71:
[----:B------:R-:W-:Y:S01]  /*1f00*/  IMAD.MOV.U32 R2, RZ, RZ, RZ ;  /* 0x000000ffff027224 */ /* 0x000fe200078e00ff */
[----:B------:R-:W-:Y:S06]  /*1f10*/  @!P0 BRA `(.L_x_55) ;  /* 0x0000000400d08947 */ /* 0x000fec0003800000 */
[----:B------:R-:W2:Y:S01]  /*1f20*/  LDCU UR44, c[0x0][0x3a0] ;  /* 0x00007400ff2c77ac */ /* 0x000ea20008000800 */
[----:B------:R-:W-:Y:S01]  /*1f30*/  UMOV UR45, 0x80 ;  /* 0x00000080002d7882 */ /* 0x000fe20000000000 */
[----:B------:R-:W-:-:S05]  /*1f40*/  UMOV UR13, 0x1 ;  /* 0x00000001000d7882 */ /* 0x000fca0000000000 */
.L_x_62:
[----:B------:R-:W-:Y:S01]  /*1f50*/  BAR.SYNC.DEFER_BLOCKING 0x0 ;  /* 0x0000000000007b1d */ /* 0x000fe20000010000 */
[----:B------:R-:W-:Y:S01]  /*1f60*/  ULEA UR46, UR13, UR9, 0x3 ;  /* 0x000000090d2e7291 */ /* 0x000fe2000f8e18ff */
[----:B------:R-:W-:Y:S01]  /*1f70*/  @!P3 IMAD.MOV.U32 R3, RZ, RZ, 0x10000 ;  /* 0x00010000ff03b424 */ /* 0x000fe200078e00ff */
[----:B------:R-:W-:Y:S01]  /*1f80*/  ELECT P1, URZ, PT ;  /* 0x0000000000ff782f */ /* 0x000fe20003820000 */
[----:B------:R-:W-:-:S03]  /*1f90*/  ULEA UR4, UR13, UR9, 0xf ;  /* 0x000000090d047291 */ /* 0x000fc6000f8e78ff */
[----:B------:R-:W-:Y:S01]  /*1fa0*/  ISETP.LT.U32.AND P1, PT, R68, 0x40, P1 ;  /* 0x000000404400780c */ /* 0x000fe20000f21070 */
[----:B------:R-:W-:Y:S01]  /*1fb0*/  ULOP3.LUT UR22, UR12, 0x1, URZ, 0xc0, !UPT ;  /* 0x000000010c167892 */ /* 0x000fe2000f8ec0ff */
[----:B------:R-:W-:-:S03]  /*1fc0*/  ELECT P0, URZ, PT ;  /* 0x0000000000ff782f */ /* 0x000fc60003800000 */
[----:B------:R-:W-:Y:S02]  /*1fd0*/  ULEA UR20, UR22, UR4, 0xe ;  /* 0x0000000416147291 */ /* 0x000fe4000f8e70ff */
[----:B------:R-:W-:Y:S01]  /*1fe0*/  ULEA UR22, UR22, UR45, 0x6 ;  /* 0x0000002d16167291 */ /* 0x000fe2000f8e30ff */
[----:B------:R-:W-:-:S05]  /*1ff0*/  ISETP.LT.U32.AND P0, PT, R68, 0x40, P0 ;  /* 0x000000404400780c */ /* 0x000fca0000701070 */
[----:B------:R-:W-:Y:S01]  /*2000*/  VOTEU.ANY UP0, P1 ;  /* 0x0000000000ff7886 */ /* 0x000fe20000800100 */
[----:B------:R-:W-:Y:S01]  /*2010*/  UMOV UR26, UR22 ;  /* 0x00000016001a7c82 */ /* 0x000fe20008000000 */
[----:B------:R3:W-:Y:S01]  /*2020*/  @!P3 SYNCS.ARRIVE.TRANS64 RZ, [UR46+0x20000], R3 ;  /* 0x02000003ffffb9a7 */ /* 0x0007e2000800002e */
[----:B------:R5:W-:Y:S06]  /*2030*/  MEMBAR.ALL.CTA ;  /* 0x0000000000007992 */ /* 0x000bec0000008000 */
[----:B-----5:R-:W5:Y:S01]  /*2040*/  FENCE.VIEW.ASYNC.S ;  /* 0x00000000000073c6 */ /* 0x020f620000000000 */
[----:B------:R-:W-:Y:S01]  /*2050*/  @UP0 UIADD3 UR21, UPT, UPT, UR46, 0x20000, URZ ;  /* 0x000200002e150890 */ /* 0x000fe2000fffe0ff */
[----:B-----5:R-:W-:Y:S01]  /*2060*/  VOTEU.ANY UP0, P1 ;  /* 0x0000000000ff7886 */ /* 0x020fe20000800100 */
[----:B------:R-:W-:Y:S01]  /*2070*/  VOTEU.ANY UP1, P0 ;  /* 0x0000000000ff7886 */ /* 0x000fe20000020100 */
[----:B---3--:R-:W-:-:S04]  /*2080*/  IMAD.U32 R3, R2, -0x80000000, RZ ;  /* 0x8000000002037824 */ /* 0x008fc800078e00ff */
        /* <DEDUP_REMOVED lines=9> */
[----:B------:R-:W5:Y:S02]  /*2120*/  SYNCS.PHASECHK.TRANS64.TRYWAIT P0, [UR46+0x20000], R3 ;  /* 0x02000003ff0075a7 */ /* 0x000f64000800112e */
[----:B---3-5:R-:W-:Y:S05]  /*2130*/  @!P0 BRA `(.L_x_59) ;  /* 0x0000000c00648947 */ /* 0x028fea0003800000 */
.L_x_72:
        /* <DEDUP_REMOVED lines=11> */
[----:B------:R-:W-:Y:S02]  /*21f0*/  UIADD3 UR60, UP3, UPT, UR18, 0x2, URZ ;  /* 0x00000002123c7890 */ /* 0x000fe4000ff7e0ff */
[----:B------:R-:W-:Y:S02]  /*2200*/  UIADD3 UR62, UP4, UPT, UR18, 0x4, URZ ;  /* 0x00000004123e7890 */ /* 0x000fe4000ff9e0ff */
[----:B------:R-:W-:Y:S02]  /*2210*/  UIADD3.X UR5, UPT, UPT, UR5, 0x40004040, URZ, UP0, !UPT ;  /* 0x4000404005057890 */ /* 0x000fe400087fe4ff */
[----:B------:R-:W-:Y:S02]  /*2220*/  UIADD3 UR64, UP5, UPT, UR18, 0x3fe, URZ ;  /* 0x000003fe12407890 */ /* 0x000fe4000ffbe0ff */
[----:B------:R-:W-:-:S02]  /*2230*/  UIADD3 UR66, UP0, UPT, UR18, 0x400, URZ ;  /* 0x0000040012427890 */ /* 0x000fc4000ff1e0ff */
[----:B------:R-:W-:Y:S02]  /*2240*/  UIADD3 UR68, UP1, UPT, UR18, 0x402, URZ ;  /* 0x0000040212447890 */ /* 0x000fe4000ff3e0ff */
[----:B------:R-:W-:Y:S02]  /*2250*/  UIADD3.X UR61, UPT, UPT, UR19, URZ, URZ, UP3, !UPT ;  /* 0x000000ff133d7290 */ /* 0x000fe40009ffe4ff */
[----:B------:R-:W-:Y:S02]  /*2260*/  UIADD3 UR38, UP2, UPT, UR18, 0x404, URZ ;  /* 0x0000040412267890 */ /* 0x000fe4000ff5e0ff */
[----:B------:R-:W-:Y:S02]  /*2270*/  UIADD3 UR28, UP3, UPT, UR4, 0x2, URZ ;  /* 0x00000002041c7890 */ /* 0x000fe4000ff7e0ff */
[----:B------:R-:W-:Y:S02]  /*2280*/  UIADD3.X UR63, UPT, UPT, UR19, URZ, URZ, UP4, !UPT ;  /* 0x000000ff133f7290 */ /* 0x000fe4000a7fe4ff */
[----:B------:R-:W-:-:S02]  /*2290*/  UIADD3 UR30, UP4, UPT, UR4, 0x4, URZ ;  /* 0x00000004041e7890 */ /* 0x000fc4000ff9e0ff */
[----:B------:R-:W-:Y:S02]  /*22a0*/  UIADD3.X UR65, UPT, UPT, UR19, URZ, URZ, UP5, !UPT ;  /* 0x000000ff13417290 */ /* 0x000fe4000affe4ff */
[----:B------:R-:W-:Y:S02]  /*22b0*/  UIADD3 UR32, UP5, UPT, UR4, 0x3fe, URZ ;  /* 0x000003fe04207890 */ /* 0x000fe4000ffbe0ff */
[----:B------:R-:W-:Y:S02]  /*22c0*/  UIADD3.X UR67, UPT, UPT, UR19, URZ, URZ, UP0, !UPT ;  /* 0x000000ff13437290 */ /* 0x000fe400087fe4ff */
[----:B------:R-:W-:Y:S02]  /*22d0*/  UIADD3 UR34, UP0, UPT, UR4, 0x400, URZ ;  /* 0x0000040004227890 */ /* 0x000fe4000ff1e0ff */
[----:B------:R-:W-:Y:S02]  /*22e0*/  UIADD3.X UR69, UPT, UPT, UR19, URZ, URZ, UP1, !UPT ;  /* 0x000000ff13457290 */ /* 0x000fe40008ffe4ff */
[----:B------:R-:W-:-:S02]  /*22f0*/  UIADD3 UR36, UP1, UPT, UR4, 0x402, URZ ;  /* 0x0000040204247890 */ /* 0x000fc4000ff3e0ff */
[----:B------:R-:W-:Y:S02]  /*2300*/  UIADD3.X UR39, UPT, UPT, UR19, URZ, URZ, UP2, !UPT ;  /* 0x000000ff13277290 */ /* 0x000fe400097fe4ff */
[----:B------:R-:W-:Y:S02]  /*2310*/  UIADD3.X UR29, UPT, UPT, UR5, URZ, URZ, UP3, !UPT ;  /* 0x000000ff051d7290 */ /* 0x000fe40009ffe4ff */
[----:B------:R-:W-:Y:S02]  /*2320*/  UIADD3 UR40, UP2, UPT, UR4, 0x404, URZ ;  /* 0x0000040404287890 */ /* 0x000fe4000ff5e0ff */
[----:B------:R-:W-:Y:S02]  /*2330*/  UIADD3.X UR31, UPT, UPT, UR5, URZ, URZ, UP4, !UPT ;  /* 0x000000ff051f7290 */ /* 0x000fe4000a7fe4ff */
[----:B------:R-:W-:Y:S02]  /*2340*/  UIADD3.X UR33, UPT, UPT, UR5, URZ, URZ, UP5, !UPT ;  /* 0x000000ff05217290 */ /* 0x000fe4000affe4ff */
[----:B------:R-:W-:-:S02]  /*2350*/  UIADD3.X UR35, UPT, UPT, UR5, URZ, URZ, UP0, !UPT ;  /* 0x000000ff05237290 */ /* 0x000fc400087fe4ff */
[----:B------:R-:W-:Y:S01]  /*2360*/  UIADD3.X UR37, UPT, UPT, UR5, URZ, URZ, UP1, !UPT ;  /* 0x000000ff05257290 */ /* 0x000fe20008ffe4ff */
[----:B------:R-:W-:Y:S01]  /*2370*/  UMOV UR14, 0x0 ;  /* 0x00000000000e7882 */ /* 0x000fe20000000000 */
[----:B------:R-:W-:Y:S01]  /*2380*/  UMOV UR15, 0x8200010 ;  /* 0x08200010000f7882 */ /* 0x000fe20000000000 */
[----:B------:R-:W-:Y:S01]  /*2390*/  UMOV UR17, 0x40004040 ;  /* 0x4000404000117882 */ /* 0x000fe20000000000 */
[----:B------:R-:W-:Y:S01]  /*23a0*/  UMOV UR25, 0x40004040 ;  /* 0x4000404000197882 */ /* 0x000fe20000000000 */
[----:B------:R-:W-:Y:S01]  /*23b0*/  UIADD3.X UR41, UPT, UPT, UR5, URZ, URZ, UP2, !UPT ;  /* 0x000000ff05297290 */ /* 0x000fe200097fe4ff */
[----:B------:R3:W-:Y:S01]  /*23c0*/  UTCHMMA gdesc[UR16], gdesc[UR24], tmem[UR8], tmem[UR14], idesc[UR15], UPT ;  /* 0x00ff0e18100075ea */ /* 0x0007e2000b800008 */
[----:B------:R-:W-:Y:S01]  /*23d0*/  UMOV UR20, 0x0 ;  /* 0x0000000000147882 */ /* 0x000fe20000000000 */
[----:B------:R-:W-:Y:S01]  /*23e0*/  UMOV UR21, 0x8200010 ;  /* 0x0820001000157882 */ /* 0x000fe20000000000 */
[----:B------:R-:W-:Y:S01]  /*23f0*/  UMOV UR48, 0x0 ;  /* 0x0000000000307882 */ /* 0x000fe20000000000 */
[----:B------:R-:W-:Y:S01]  /*2400*/  UMOV UR49, 0x8200010 ;  /* 0x0820001000317882 */ /* 0x000fe20000000000 */
        /* <DEDUP_REMOVED lines=18> */
.L_x_60:
[----:B------:R-:W-:Y:S01]  /*2530*/  ELECT P0, URZ, PT ;  /* 0x0000000000ff782f */ /* 0x000fe20003800000 */
[----:B---3--:R-:W-:-:S03]  /*2540*/  UIADD3 UR4, UPT, UPT, UR46, 0x20010, URZ ;  /* 0x000200102e047890 */ /* 0x008fc6000fffe0ff */
[----:B------:R-:W-:Y:S01]  /*2550*/  ISETP.LT.U32.AND P0, PT, R68, 0x20, P0 ;  /* 0x000000204400780c */ /* 0x000fe20000701070 */
[----:B------:R-:W-:-:S12]  /*2560*/  UMOV UR5, URZ ;  /* 0x000000ff00057c82 */ /* 0x000fd80008000000 */
[----:B------:R-:W-:Y:S01]  /*2570*/  VOTEU.ANY UP0, P0 ;  /* 0x0000000000ff7886 */ /* 0x000fe20000000100 */
[----:B------:R-:W-:-:S04]  /*2580*/  VOTEU.ANY UP1, P0 ;  /* 0x0000000000ff7886 */ /* 0x000fc80000020100 */
[----:B------:R-:W-:Y:S02]  /*2590*/  @UP0 UMOV UR4, UR4 ;  /* 0x0000000400040c82 */ /* 0x000fe40008000000 */
[----:B------:R3:W-:Y:S01]  /*25a0*/  @UP1 UTCBAR [UR4], URZ ;  /* 0x000000ff040013e9 */ /* 0x0007e200080000ff */
[----:B------:R-:W-:Y:S06]  /*25b0*/  BAR.SYNC.DEFER_BLOCKING 0x0 ;  /* 0x0000000000007b1d */ /* 0x000fec0000010000 */
[----:B------:R-:W5:Y:S02]  /*25c0*/  SYNCS.PHASECHK.TRANS64.TRYWAIT P0, [UR46+0x20010], R3 ;  /* 0x02001003ff0075a7 */ /* 0x000f64000800112e */
[----:B---3-5:R-:W-:Y:S05]  /*25d0*/  @!P0 BRA `(.L_x_61) ;  /* 0x0000000800488947 */ /* 0x028fea0003800000 */
.L_x_73:
[----:B------:R-:W-:Y:S02]  /*25e0*/  UIADD3 UR13, UPT, UPT, UR13, 0x1, URZ ;  /* 0x000000010d0d7890 */ /* 0x000fe4000fffe0ff */
[----:B------:R-:W-:Y:S02]  /*25f0*/  UIADD3 UR45, UPT, UPT, UR45, 0x80, URZ ;  /* 0x000000802d2d7890 */ /* 0x000fe4000fffe0ff */
[----:B------:R-:W-:-:S04]  /*2600*/  UISETP.NE.U32.AND UP0, UPT, UR13, 0x2, UPT ;  /* 0x000000020d00788c */ /* 0x000fc8000bf05070 */
[----:B------:R-:W-:Y:S02]  /*2610*/  USEL UR13, UR13, URZ, UP0 ;  /* 0x000000ff0d0d7287 */ /* 0x000fe40008000000 */
[----:B------:R-:W-:Y:S02]  /*2620*/  USEL UR4, URZ, 0x1, UP0 ;  /* 0x00000001ff047887 */ /* 0x000fe40008000000 */
[----:B--2---:R-:W-:-:S04]  /*2630*/  UISETP.GE.AND UP0, UPT, UR45, UR44, UPT ;  /* 0x0000002c2d00728c */ /* 0x004fc8000bf06270 */
[----:B------:R-:W-:-:S05]  /*2640*/  LOP3.LUT R2, R2, UR4, RZ, 0x3c, !PT ;  /* 0x0000000402027c12 */ /* 0x000fca000f8e3cff */
[----:B------:R-:W-:Y:S05]  /*2650*/  BRA.U !UP0, `(.L_x_62) ;  /* 0xfffffff9083c7547 */ /* 0x000fea000b83ffff */
.L_x_55:
[----:B-----5:R-:W-:Y:S06]  /*2660*/  BAR.SYNC.DEFER_BLOCKING 0x0 ;  /* 0x0000000000007b1d */ /* 0x020fec0000010000 */
[----:B------:R-:W-:Y:S04]  /*2670*/  BSSY.RECONVERGENT B5, `(.L_x_63) ;  /* 0x0000004000057945 */ /* 0x000fe80003800200 */
[----:B------:R-:W-:Y:S05]  /*2680*/  @P3 BRA `(.L_x_64) ;  /* 0x0000000000083947 */ /* 0x000fea0003800000 */
[----:B------:R-:W2:Y:S02]  /*2690*/  SYNCS.CCTL.IV [UR9+0x20000] ;  /* 0x02000000ff0079b1 */ /* 0x000ea40008000009 */
[----:B--2---:R-:W2:Y:S02]  /*26a0*/  SYNCS.CCTL.IV [UR9+0x20010] ;  /* 0x02001000ff0079b1 */ /* 0x004ea40008000009 */
.L_x_64:
[----:B------:R-:W-:Y:S05]  /*26b0*/  BSYNC.RECONVERGENT B5 ;  /* 0x0000000000057941 */ /* 0x000fea0003800200 */
.L_x_63:
[----:B--2---:R-:W-:Y:S06]  /*26c0*/  BAR.SYNC.DEFER_BLOCKING 0x0 ;  /* 0x0000000000007b1d */ /* 0x004fec0000010000 */
[----:B------:R-:W-:Y:S04]  /*26d0*/  BSSY.RECONVERGENT B5, `(.L_x_65) ;  /* 0x0000004000057945 */ /* 0x000fe80003800200 */
[----:B------:R-:W-:Y:S05]  /*26e0*/  @P3 BRA `(.L_x_66) ;  /* 0x0000000000083947 */ /* 0x000fea0003800000 */
[----:B------:R-:W2:Y:S02]  /*26f0*/  SYNCS.CCTL.IV [UR9+0x20008] ;  /* 0x02000800ff0079b1 */ /* 0x000ea40008000009 */
[----:B--2---:R-:W2:Y:S02]  /*2700*/  SYNCS.CCTL.IV [UR9+0x20018] ;  /* 0x02001800ff0079b1 */ /* 0x004ea40008000009 */
.L_x_66:
[----:B------:R-:W-:Y:S05]  /*2710*/  BSYNC.RECONVERGENT B5 ;  /* 0x0000000000057941 */ /* 0x000fea0003800200 */
.L_x_65:
[----:B------:R-:W-:Y:S01]  /*2720*/  USHF.L.U32 UR4, UR12, 0x15, URZ ;  /* 0x000000150c047899 */ /* 0x000fe200080006ff */
[C---:B------:R-:W-:Y:S01]  /*2730*/  IMAD.SHL.U32 R2, R0.reuse, 0x80, RZ ;  /* 0x0000008000027824 */ /* 0x040fe200078e00ff */
[----:B------:R-:W-:Y:S01]  /*2740*/  USHF.L.U32 UR5, UR12, 0x4, URZ ;  /* 0x000000040c057899 */ /* 0x000fe200080006ff */
[----:B------:R-:W-:Y:S01]  /*2750*/  IMAD.SHL.U32 R3, R0, 0x10, RZ ;  /* 0x0000001000037824 */ /* 0x000fe200078e00ff */
[----:B------:R-:W-:Y:S02]  /*2760*/  ULOP3.LUT UR4, UR4, 0x600000, URZ, 0xc0, !UPT ;  /* 0x0060000004047892 */ /* 0x000fe4000f8ec0ff */
[----:B------:R-:W-:Y:S01]  /*2770*/  ULOP3.LUT UR5, UR5, 0x40, URZ, 0xc0, !UPT ;  /* 0x0000004005057892 */ /* 0x000fe2000f8ec0ff */
[----:B------:R-:W-:Y:S02]  /*2780*/  LOP3.LUT R2, R2, 0x7f80, RZ, 0xc0, !PT ;  /* 0x00007f8002027812 */ /* 0x000fe400078ec0ff */
[----:B------:R-:W-:Y:S01]  /*2790*/  ELECT P0, URZ, PT ;  /* 0x0000000000ff782f */ /* 0x000fe20003800000 */
[----:B------:R-:W-:Y:S01]  /*27a0*/  UIADD3 UR4, UPT, UPT, UR5, UR4, UR8 ;  /* 0x0000000405047290 */ /* 0x000fe2000fffe008 */
[----:B------:R-:W-:Y:S01]  /*27b0*/  LOP3.LUT R2, R2, 0x70, R3, 0xf8, !PT ;  /* 0x0000007002027812 */ /* 0x000fe200078ef803 */
[----:B------:R-:W-:Y:S01]  /*27c0*/  ULOP3.LUT UR12, UR12, 0x1, URZ, 0xc0, !UPT ;  /* 0x000000010c0c7892 */ /* 0x000fe2000f8ec0ff */
[----:B------:R-:W-:Y:S01]  /*27d0*/  ISETP.LT.U32.AND P0, PT, R68, 0x40, P0 ;  /* 0x000000404400780c */ /* 0x000fe20000701070 */
[----:B------:R-:W-:Y:S01]  /*27e0*/  UMOV UR14, UR23 ;  /* 0x00000017000e7c82 */ /* 0x000fe20008000000 */
[C---:B------:R-:W-:Y:S01]  /*27f0*/  LOP3.LUT R0, R2.reuse, 0x10, RZ, 0x3c, !PT ;  /* 0x0000001002007812 */ /* 0x040fe200078e3cff */
[----:B------:R-:W-:Y:S01]  /*2800*/  ULEA UR13, UR12, UR27, 0x6 ;  /* 0x0000001b0c0d7291 */ /* 0x000fe2000f8e30ff */
[----:B------:R-:W-:Y:S01]  /*2810*/  LOP3.LUT R3, R2, 0x20, RZ, 0x3c, !PT ;  /* 0x0000002002037812 */ /* 0x000fe200078e3cff */
[----:B------:R-:W-:Y:S01]  /*2820*/  ULEA UR12, UR12, UR9, 0xe ;  /* 0x000000090c0c7291 */ /* 0x000fe2000f8e70ff */
[----:B----4-:R-:W3:Y:S01]  /*2830*/  LDTM.x64 R4, tmem[UR4] ;  /* 0x00000004000479ee */ /* 0x010ee20008340000 */
[----:B------:R-:W-:-:S06]  /*2840*/  NOP ;  /* 0x0000000000007918 */ /* 0x000fcc0000000000 */
[----:B---3--:R-:W-:Y:S01]  /*2850*/  VOTEU.ANY UP1, P0 ;  /* 0x0000000000ff7886 */ /* 0x008fe20000020100 */
[----:B------:R-:W-:Y:S01]  /*2860*/  VOTEU.ANY UP0, P0 ;  /* 0x0000000000ff7886 */ /* 0x000fe20000000100 */
[----:B------:R-:W-:Y:S02]  /*2870*/  F2FP.F16.F32.PACK_AB R4, R5, R4 ;  /* 0x000000040504723e */ /* 0x000fe400000000ff */
[----:B------:R-:W-:Y:S02]  /*2880*/  F2FP.F16.F32.PACK_AB R5, R7, R6 ;  /* 0x000000060705723e */ /* 0x000fe400000000ff */
[----:B------:R-:W-:Y:S02]  /*2890*/  F2FP.F16.F32.PACK_AB R12, R13, R12 ;  /* 0x0000000c0d0c723e */ /* 0x000fe400000000ff */
[----:B------:R-:W-:Y:S02]  /*28a0*/  F2FP.F16.F32.PACK_AB R6, R9, R8 ;  /* 0x000000080906723e */ /* 0x000fe400000000ff */
[----:B------:R-:W-:-:S02]  /*28b0*/  F2FP.F16.F32.PACK_AB R7, R11, R10 ;  /* 0x0000000a0b07723e */ /* 0x000fc400000000ff */
[----:B------:R-:W-:Y:S02]  /*28c0*/  F2FP.F16.F32.PACK_AB R13, R15, R14 ;  /* 0x0000000e0f0d723e */ /* 0x000fe400000000ff */
[----:B------:R-:W-:Y:S01]  /*28d0*/  F2FP.F16.F32.PACK_AB R20, R21, R20 ;  /* 0x000000141514723e */ /* 0x000fe200000000ff */
[----:B--2---:R2:W-:Y:S01]  /*28e0*/  STS.128 [R2+UR9], R4 ;  /* 0x0000000402007988 */ /* 0x0045e20008000c09 */
[----:B------:R-:W-:Y:S02]  /*28f0*/  F2FP.F16.F32.PACK_AB R14, R17, R16 ;  /* 0x00000010110e723e */ /* 0x000fe400000000ff */
[----:B------:R-:W-:Y:S02]  /*2900*/  F2FP.F16.F32.PACK_AB R15, R19, R18 ;  /* 0x00000012130f723e */ /* 0x000fe400000000ff */
[----:B------:R-:W-:Y:S02]  /*2910*/  F2FP.F16.F32.PACK_AB R21, R23, R22 ;  /* 0x000000161715723e */ /* 0x000fe400000000ff */
[----:B------:R-:W-:Y:S01]  /*2920*/  F2FP.F16.F32.PACK_AB R28, R29, R28 ;  /* 0x0000001c1d1c723e */ /* 0x000fe200000000ff */
[----:B------:R2:W-:Y:S01]  /*2930*/  STS.128 [R0+UR9], R12 ;  /* 0x0000000c00007988 */ /* 0x0005e20008000c09 */
[----:B------:R-:W-:-:S02]  /*2940*/  F2FP.F16.F32.PACK_AB R22, R25, R24 ;  /* 0x000000181916723e */ /* 0x000fc400000000ff */
[----:B------:R-:W-:Y:S02]  /*2950*/  F2FP.F16.F32.PACK_AB R23, R27, R26 ;  /* 0x0000001a1b17723e */ /* 0x000fe400000000ff */
[----:B------:R-:W-:Y:S02]  /*2960*/  F2FP.F16.F32.PACK_AB R29, R31, R30 ;  /* 0x0000001e1f1d723e */ /* 0x000fe400000000ff */
[----:B------:R-:W-:Y:S01]  /*2970*/  F2FP.F16.F32.PACK_AB R36, R37, R36 ;  /* 0x000000242524723e */ /* 0x000fe200000000ff */
[----:B------:R2:W-:Y:S01]  /*2980*/  STS.128 [R3+UR9], R20 ;  /* 0x0000001403007988 */ /* 0x0005e20008000c09 */
[----:B------:R-:W-:Y:S02]  /*2990*/  F2FP.F16.F32.PACK_AB R30, R33, R32 ;  /* 0x00000020211e723e */ /* 0x000fe400000000ff */
[----:B------:R-:W-:Y:S02]  /*29a0*/  F2FP.F16.F32.PACK_AB R31, R35, R34 ;  /* 0x00000022231f723e */ /* 0x000fe400000000ff */
[----:B------:R-:W-:-:S02]  /*29b0*/  F2FP.F16.F32.PACK_AB R37, R39, R38 ;  /* 0x000000262725723e */ /* 0x000fc400000000ff */
[----:B------:R-:W-:Y:S02]  /*29c0*/  F2FP.F16.F32.PACK_AB R44, R45, R44 ;  /* 0x0000002c2d2c723e */ /* 0x000fe400000000ff */
[----:B------:R-:W-:Y:S02]  /*29d0*/  LOP3.LUT R8, R2, 0x30, RZ, 0x3c, !PT ;  /* 0x0000003002087812 */ /* 0x000fe400078e3cff */
[----:B------:R-:W-:Y:S02]  /*29e0*/  F2FP.F16.F32.PACK_AB R38, R41, R40 ;  /* 0x000000282926723e */ /* 0x000fe400000000ff */
[----:B------:R-:W-:Y:S01]  /*29f0*/  F2FP.F16.F32.PACK_AB R39, R43, R42 ;  /* 0x0000002a2b27723e */ /* 0x000fe200000000ff */
[----:B------:R2:W-:Y:S01]  /*2a00*/  STS.128 [R8+UR9], R28 ;  /* 0x0000001c08007988 */ /* 0x0005e20008000c09 */
[----:B------:R-:W-:Y:S02]  /*2a10*/  F2FP.F16.F32.PACK_AB R45, R47, R46 ;  /* 0x0000002e2f2d723e */ /* 0x000fe400000000ff */
[----:B------:R-:W-:-:S02]  /*2a20*/  F2FP.F16.F32.PACK_AB R52, R53, R52 ;  /* 0x000000343534723e */ /* 0x000fc400000000ff */
[C---:B------:R-:W-:Y:S02]  /*2a30*/  LOP3.LUT R9, R2.reuse, 0x40, RZ, 0x3c, !PT ;  /* 0x0000004002097812 */ /* 0x040fe400078e3cff */
[----:B------:R-:W-:Y:S02]  /*2a40*/  F2FP.F16.F32.PACK_AB R46, R49, R48 ;  /* 0x00000030312e723e */ /* 0x000fe400000000ff */
[----:B------:R-:W-:Y:S01]  /*2a50*/  F2FP.F16.F32.PACK_AB R47, R51, R50 ;  /* 0x00000032332f723e */ /* 0x000fe200000000ff */
[----:B------:R2:W-:Y:S01]  /*2a60*/  STS.128 [R9+UR9], R36 ;  /* 0x0000002409007988 */ /* 0x0005e20008000c09 */
[----:B------:R-:W-:Y:S02]  /*2a70*/  F2FP.F16.F32.PACK_AB R53, R55, R54 ;  /* 0x000000363735723e */ /* 0x000fe400000000ff */
[----:B------:R-:W-:Y:S02]  /*2a80*/  F2FP.F16.F32.PACK_AB R60, R61, R60 ;  /* 0x0000003c3d3c723e */ /* 0x000fe400000000ff */
[----:B------:R-:W-:-:S02]  /*2a90*/  LOP3.LUT R10, R2, 0x50, RZ, 0x3c, !PT ;  /* 0x00000050020a7812 */ /* 0x000fc400078e3cff */
[----:B------:R-:W-:Y:S02]  /*2aa0*/  F2FP.F16.F32.PACK_AB R54, R57, R56 ;  /* 0x000000383936723e */ /* 0x000fe400000000ff */
[----:B------:R-:W-:Y:S01]  /*2ab0*/  F2FP.F16.F32.PACK_AB R55, R59, R58 ;  /* 0x0000003a3b37723e */ /* 0x000fe200000000ff */
[----:B------:R2:W-:Y:S01]  /*2ac0*/  STS.128 [R10+UR9], R44 ;  /* 0x0000002c0a007988 */ /* 0x0005e20008000c09 */
[----:B------:R-:W-:Y:S02]  /*2ad0*/  F2FP.F16.F32.PACK_AB R61, R63, R62 ;  /* 0x0000003e3f3d723e */ /* 0x000fe400000000ff */
[C---:B------:R-:W-:Y:S02]  /*2ae0*/  LOP3.LUT R11, R2.reuse, 0x60, RZ, 0x3c, !PT ;  /* 0x00000060020b7812 */ /* 0x040fe400078e3cff */
[----:B------:R-:W-:Y:S02]  /*2af0*/  F2FP.F16.F32.PACK_AB R62, R65, R64 ;  /* 0x00000040413e723e */ /* 0x000fe400000000ff */
[----:B------:R-:W-:Y:S01]  /*2b00*/  F2FP.F16.F32.PACK_AB R63, R67, R66 ;  /* 0x00000042433f723e */ /* 0x000fe200000000ff */
[----:B------:R2:W-:Y:S01]  /*2b10*/  STS.128 [R11+UR9], R52 ;  /* 0x000000340b007988 */ /* 0x0005e20008000c09 */
[----:B------:R-:W-:-:S05]  /*2b20*/  LOP3.LUT R16, R2, 0x70, RZ, 0x3c, !PT ;  /* 0x0000007002107812 */ /* 0x000fca00078e3cff */
[----:B------:R2:W-:Y:S01]  /*2b30*/  STS.128 [R16+UR9], R60 ;  /* 0x0000003c10007988 */ /* 0x0005e20008000c09 */
[----:B------:R3:W-:Y:S06]  /*2b40*/  MEMBAR.ALL.CTA ;  /* 0x0000000000007992 */ /* 0x0007ec0000008000 */
[----:B---3--:R-:W3:Y:S02]  /*2b50*/  FENCE.VIEW.ASYNC.S ;  /* 0x00000000000073c6 */ /* 0x008ee40000000000 */
[----:B---3--:R-:W-:Y:S06]  /*2b60*/  BAR.SYNC.DEFER_BLOCKING 0x0 ;  /* 0x0000000000007b1d */ /* 0x008fec0000010000 */
[----:B------:R2:W-:Y:S01]  /*2b70*/  @UP1 UTMASTG.2D [UR12], [UR10] ;  /* 0x0000000c0a0013b5 */ /* 0x0005e20008008000 */
[----:B------:R0:W-:Y:S01]  /*2b80*/  UTMACMDFLUSH ;  /* 0x00000000000079b7 */ /* 0x0001e20000000000 */
[----:B------:R-:W-:-:S04]  /*2b90*/  DEPBAR.LE SB0, 0x0 ;  /* 0x000080000000791a */ /* 0x000fc80000000000 */
[----:B------:R-:W-:Y:S08]  /*2ba0*/  BAR.SYNC.DEFER_BLOCKING 0x0 ;  /* 0x0000000000007b1d */ /* 0x000ff00000010000 */
[----:B------:R-:W-:Y:S06]  /*2bb0*/  BAR.SYNC.DEFER_BLOCKING 0x0 ;  /* 0x0000000000007b1d */ /* 0x000fec0000010000 */
[----:B--2---:R-:W-:Y:S05]  /*2bc0*/  @P2 BRA `(.L_x_67) ;  /* 0x0000000000a02947 */ /* 0x004fea0003800000 */
[----:B------:R-:W2:Y:S01]  /*2bd0*/  S2UR UR5, SR_CgaCtaId ;  /* 0x00000000000579c3 */ /* 0x000ea20000008800 */
[----:B------:R-:W-:Y:S01]  /*2be0*/  NOP ;  /* 0x0000000000007918 */ /* 0x000fe20000000000 */
[----:B------:R-:W-:Y:S01]  /*2bf0*/  UMOV UR4, 0x50 ;  /* 0x0000005000047882 */ /* 0x000fe20000000000 */
[----:B------:R-:W-:Y:S02]  /*2c00*/  IMAD.U32 R0, RZ, RZ, UR8 ;  /* 0x00000008ff007e24 */ /* 0x000fe4000f8e00ff */
[----:B------:R-:W-:Y:S02]  /*2c10*/  IMAD.MOV.U32 R3, RZ, RZ, 0xf ;  /* 0x0000000fff037424 */ /* 0x000fe400078e00ff */
[----:B------:R-:W-:Y:S01]  /*2c20*/  IMAD.MOV.U32 R7, RZ, RZ, 0x1 ;  /* 0x00000001ff077424 */ /* 0x000fe200078e00ff */
[----:B------:R-:W-:-:S04]  /*2c30*/  LOP3.LUT R0, R0, 0xffff, RZ, 0xc0, !PT ;  /* 0x0000ffff00007812 */ /* 0x000fc800078ec0ff */
[----:B------:R-:W-:-:S05]  /*2c40*/  SHF.R.U32.HI R0, RZ, 0x5, R0 ;  /* 0x00000005ff007819 */ /* 0x000fca0000011600 */
[----:B------:R-:W-:Y:S01]  /*2c50*/  VIADD R2, R0, 0x10 ;  /* 0x0000001000027836 */ /* 0x000fe20000000000 */
[----:B------:R-:W-:Y:S01]  /*2c60*/  SHF.L.U32 R0, R3, R0, RZ ;  /* 0x0000000003007219 */ /* 0x000fe200000006ff */
[----:B--2---:R-:W-:-:S03]  /*2c70*/  ULEA UR6, UR5, UR4, 0x18 ;  /* 0x0000000405067291 */ /* 0x004fc6000f8ec0ff */
[----:B------:R-:W-:-:S04]  /*2c80*/  SHF.L.U32 R3, R7, R2, RZ ;  /* 0x0000000207037219 */ /* 0x000fc800000006ff */
[----:B------:R-:W-:Y:S02]  /*2c90*/  LOP3.LUT R0, R3, R0, RZ, 0xfc, !PT ;  /* 0x0000000003007212 */ /* 0x000fe400078efcff */
[----:B------:R-:W2:Y:S02]  /*2ca0*/  LDS R5, [UR6] ;  /* 0x00000006ff057984 */ /* 0x000ea40008000800 */
[C---:B------:R-:W-:Y:S02]  /*2cb0*/  LOP3.LUT R2, R0.reuse, 0xffff, RZ, 0xc0, !PT ;  /* 0x0000ffff00027812 */ /* 0x040fe400078ec0ff */
[----:B--2---:R-:W-:-:S04]  /*2cc0*/  LOP3.LUT R3, R0, 0xffff, R5, 0x80, !PT ;  /* 0x0000ffff00037812 */ /* 0x004fc800078e8005 */
[----:B------:R-:W-:-:S13]  /*2cd0*/  ISETP.NE.AND P0, PT, R3, R2, PT ;  /* 0x000000020300720c */ /* 0x000fda0003f05270 */
[----:B------:R-:W-:Y:S05]  /*2ce0*/  @P0 BRA `(.L_x_68) ;  /* 0x0000000000500947 */ /* 0x000fea0003800000 */
[----:B------:R-:W-:Y:S02]  /*2cf0*/  SHF.R.U32.HI R5, RZ, 0x10, R5 ;  /* 0x00000010ff057819 */ /* 0x000fe40000011605 */
[----:B------:R-:W-:-:S04]  /*2d00*/  SHF.R.U32.HI R2, RZ, 0x10, R0 ;  /* 0x00000010ff027819 */ /* 0x000fc80000011600 */
[----:B------:R-:W-:-:S04]  /*2d10*/  LOP3.LUT R5, R5, R2, RZ, 0xc0, !PT ;  /* 0x0000000205057212 */ /* 0x000fc800078ec0ff */
[----:B------:R-:W-:-:S13]  /*2d20*/  ISETP.NE.AND P0, PT, R5, R2, PT ;  /* 0x000000020500720c */ /* 0x000fda0003f05270 */
[----:B------:R-:W-:Y:S05]  /*2d30*/  @P0 BRA `(.L_x_69) ;  /* 0x0000000000300947 */ /* 0x000fea0003800000 */
[----:B------:R-:W-:Y:S01]  /*2d40*/  R2UR UR4, R0 ;  /* 0x00000000000472ca */ /* 0x000fe200000e0000 */
[----:B------:R-:W-:Y:S01]  /*2d50*/  VOTEU.ANY UR5, UPT, PT ;  /* 0x0000000000057886 */ /* 0x000fe200038e0100 */
[----:B------:R-:W2:Y:S01]  /*2d60*/  S2R R0, SR_LANEID ;  /* 0x0000000000007919 */ /* 0x000ea20000000000 */
[----:B------:R-:W-:-:S10]  /*2d70*/  UFLO.U32 UR5, UR5 ;  /* 0x00000005000572bd */ /* 0x000fd400080e0000 */
[----:B------:R-:W-:-:S06]  /*2d80*/  ULOP3.LUT UR4, URZ, UR4, URZ, 0x33, !UPT ;  /* 0x00000004ff047292 */ /* 0x000fcc000f8e33ff */
[----:B------:R-:W-:-:S04]  /*2d90*/  IMAD.U32 R2, RZ, RZ, UR4 ;  /* 0x00000004ff027e24 */ /* 0x000fc8000f8e00ff */
[----:B------:R-:W3:Y:S02]  /*2da0*/  REDUX UR7, R2 ;  /* 0x00000000020773c4 */ /* 0x000ee40000000000 */
[----:B------:R4:W-:Y:S01]  /*2db0*/  UTCATOMSWS.AND URZ, UR4 ;  /* 0x0000000400ff79e3 */ /* 0x0009e20008000000 */
[----:B--2---:R-:W-:Y:S01]  /*2dc0*/  ISETP.EQ.U32.AND P0, PT, R0, UR5, PT ;  /* 0x0000000500007c0c */ /* 0x004fe2000bf02070 */
[----:B---3--:R-:W-:-:S12]  /*2dd0*/  IMAD.U32 R0, RZ, RZ, UR7 ;  /* 0x00000007ff007e24 */ /* 0x008fd8000f8e00ff */
[----:B------:R4:W-:Y:S01]  /*2de0*/  @P0 ATOMS.AND RZ, [UR6], R0 ;  /* 0x00000000ffff098c */ /* 0x0009e2000a800006 */
[----:B------:R-:W-:Y:S05]  /*2df0*/  BRA `(.L_x_67) ;  /* 0x0000000000147947 */ /* 0x000fea0003800000 */
.L_x_69:
[----:B------:R-:W-:-:S07]  /*2e00*/  MOV R2, 0x2e20 ;  /* 0x00002e2000027802 */ /* 0x000fce0000000f00 */
[----:B-1----:R-:W-:Y:S05]  /*2e10*/  CALL.REL.NOINC `($__internal_0_$__cuda_sm10x_tcgen05_guardrail_trap_col_being_dealloced_not_returned_by_alloc) ;  /* 0x0000000000447944 */ /* 0x002fea0003c00000 */
[----:B------:R-:W-:Y:S05]  /*2e20*/  BRA `(.L_x_67) ;  /* 0x0000000000087947 */ /* 0x000fea0003800000 */
.L_x_68:
[----:B------:R-:W-:-:S07]  /*2e30*/  MOV R2, 0x2e50 ;  /* 0x00002e5000027802 */ /* 0x000fce0000000f00 */
[----:B-1----:R-:W-:Y:S05]  /*2e40*/  CALL.REL.NOINC `($__internal_2_$__cuda_sm10x_tcgen05_guardrail_trap_unallocated_columns_being_dealloced) ;  /* 0x0000000000507944 */ /* 0x002fea0003c00000 */
.L_x_67:
[----:B------:R-:W-:Y:S01]  /*2e50*/  NOP ;  /* 0x0000000000007918 */ /* 0x000fe20000000000 */
[----:B----4-:R-:W-:Y:S05]  /*2e60*/  EXIT ;  /* 0x000000000000794d */ /* 0x010fea0003800000 */
.L_x_56:
[----:B------:R-:W2:Y:S02]  /*2e70*/  SYNCS.PHASECHK.TRANS64.TRYWAIT P0, [UR9+0x20000], RZ ;  /* 0x020000ffff0075a7 */ /* 0x000ea40008001109 */
[----:B--2---:R-:W-:Y:S05]  /*2e80*/  @!P0 BRA `(.L_x_56) ;  /* 0xfffffffc00f88947 */ /* 0x004fea000383ffff */
[----:B------:R-:W-:Y:S05]  /*2e90*/  BRA `(.L_x_70) ;  /* 0xffffffec001c7947 */ /* 0x000fea000383ffff */
.L_x_58:
[----:B------:R-:W2:Y:S02]  /*2ea0*/  SYNCS.PHASECHK.TRANS64.TRYWAIT P1, [UR9+0x20010], RZ ;  /* 0x020010ffff0075a7 */ /* 0x000ea40008021109 */
[----:B--2---:R-:W-:Y:S05]  /*2eb0*/  @!P1 BRA `(.L_x_58) ;  /* 0xfffffffc00f89947 */ /* 0x004fea000383ffff */
[----:B------:R-:W-:Y:S05]  /*2ec0*/  BRA `(.L_x_71) ;  /* 0xfffffff0000c7947 */ /* 0x000fea000383ffff */
.L_x_59:
[----:B------:R-:W3:Y:S02]  /*2ed0*/  SYNCS.PHASECHK.TRANS64.TRYWAIT P0, [UR46+0x20000], R3 ;  /* 0x02000003ff0075a7 */ /* 0x000ee4000800112e */
[----:B---3--:R-:W-:Y:S05]  /*2ee0*/  @!P0 BRA `(.L_x_59) ;  /* 0xfffffffc00f88947 */ /* 0x008fea000383ffff */
[----:B------:R-:W-:Y:S05]  /*2ef0*/  BRA `(.L_x_72) ;  /* 0xfffffff000907947 */ /* 0x000fea000383ffff */
.L_x_61:
[----:B------:R-:W3:Y:S02]  /*2f00*/  SYNCS.PHASECHK.TRANS64.TRYWAIT P0, [UR46+0x20010], R3 ;  /* 0x02001003ff0075a7 */ /* 0x000ee4000800112e */
[----:B---3--:R-:W-:Y:S05]  /*2f10*/  @!P0 BRA `(.L_x_61) ;  /* 0xfffffffc00f88947 */ /* 0x008fea000383ffff */
[----:B------:R-:W-:Y:S05]  /*2f20*/  BRA `(.L_x_73) ;  /* 0xfffffff400ac7947 */ /* 0x000fea000383ffff */
        .weak           $__internal_0_$__cuda_sm10x_tcgen05_guardrail_trap_col_being_dealloced_not_returned_by_alloc
        .type           $__internal_0_$__cuda_sm10x_tcgen05_guardrail_trap_col_being_dealloced_not_returned_by_alloc,@function
        .size           $__internal_0_$__cuda_sm10x_tcgen05_guardrail_trap_col_being_dealloced_not_returned_by_alloc,($__internal_1_$__cuda_sm10x_tcgen05_guardrail_trap_phase_invalid_during_alloc - $__internal_0_$__cuda_sm10x_tcgen05_guardrail_trap_col_being_dealloced_not_returned_by_alloc)
$__internal_0_$__cuda_sm10x_tcgen05_guardrail_trap_col_being_dealloced_not_returned_by_alloc:
[----:B------:R-:W-:Y:S05]  /*2f30*/  BPT.TRAP 0x1 ;  /* 0x000000040000795c */ /* 0x000fea0000300000 */
[----:B------:R-:W-:-:S04]  /*2f40*/  IMAD.MOV.U32 R3, RZ, RZ, 0x0 ;  /* 0x00000000ff037424 */ /* 0x000fc800078e00ff */
[----:B------:R-:W-:Y:S05]  /*2f50*/  RET.REL.NODEC R2 `(gluon_tcgen05) ;  /* 0xffffffd002287950 */ /* 0x000fea0003c3ffff */
        .weak           $__internal_1_$__cuda_sm10x_tcgen05_guardrail_trap_phase_invalid_during_alloc
        .type           $__internal_1_$__cuda_sm10x_tcgen05_guardrail_trap_phase_invalid_during_alloc,@function
        .size           $__internal_1_$__cuda_sm10x_tcgen05_guardrail_trap_phase_invalid_during_alloc,($__internal_2_$__cuda_sm10x_tcgen05_guardrail_trap_unallocated_columns_being_dealloced - $__internal_1_$__cuda_sm10x_tcgen05_guardrail_trap_phase_invalid_during_alloc)
$__internal_1_$__cuda_sm10x_tcgen05_guardrail_trap_phase_invalid_during_alloc:
[----:B------:R-:W-:Y:S05]  /*2f60*/  BPT.TRAP 0x1 ;  /* 0x000000040000795c */ /* 0x000fea0000300000 */
[----:B------:R-:W-:-:S04]  /*2f70*/  IMAD.MOV.U32 R3, RZ, RZ, 0x0 ;  /* 0x00000000ff037424 */ /* 0x000fc800078e00ff */
[----:B------:R-:W-:Y:S05]  /*2f80*/  RET.REL.NODEC R2 `(gluon_tcgen05) ;  /* 0xffffffd0021c7950 */ /* 0x000fea0003c3ffff */
        .weak           $__internal_2_$__cuda_sm10x_tcgen05_guardrail_trap_unallocated_columns_being_dealloced
        .type           $__internal_2_$__cuda_sm10x_tcgen05_guardrail_trap_unallocated_columns_being_dealloced,@function
        .size           $__internal_2_$__cuda_sm10x_tcgen05_guardrail_trap_unallocated_columns_being_dealloced,(.L_x_77 - $__internal_2_$__cuda_sm10x_tcgen05_guardrail_trap_unallocated_columns_being_dealloced)
$__internal_2_$__cuda_sm10x_tcgen05_guardrail_trap_unallocated_columns_being_dealloced:
[----:B------:R-:W-:Y:S05]  /*2f90*/  BPT.TRAP 0x1 ;  /* 0x000000040000795c */ /* 0x000fea0000300000 */
[----:B------:R-:W-:-:S04]  /*2fa0*/  IMAD.MOV.U32 R3, RZ, RZ, 0x0 ;  /* 0x00000000ff037424 */ /* 0x000fc800078e00ff */
[----:B------:R-:W-:Y:S05]  /*2fb0*/  RET.REL.NODEC R2 `(gluon_tcgen05) ;  /* 0xffffffd002107950 */ /* 0x000fea0003c3ffff */
.L_x_74:
[----:B------:R-:W-:-:S00]  /*2fc0*/  BRA `(.L_x_74) ;  /* 0xfffffffc00fc7947 */ /* 0x000fc0000383ffff */
[----:B------:R-:W-:-:S00]  /*2fd0*/  NOP ;  /* 0x0000000000007918 */ /* 0x000fc00000000000 */
        /* <DEDUP_REMOVED lines=10> */
.L_x_77:


//--------------------- .nv.shared.gluon_tcgen05  --------------------------
	.section	.nv.shared.gluon_tcgen05,"aw",@nobits
	.sectionflags	@""
	.align	16
	.zero		1024


//--------------------- .nv.shared.reserved.0     --------------------------
	.section	.nv.shared.reserved.0,"aw",@nobits
	.align	8
	.weak		__nv_reservedSMEM_offset_0_alias
	.size		__nv_reservedSMEM_offset_0_alias, 0, 64
	.other		__nv_reservedSMEM_offset_0_alias,@"STO_CUDA_RESERVED_SHARED STV_DEFAULT"
__nv_reservedSMEM_offset_0_alias:
	.zero		0
.nv.shared.reserved.0:
	.zero		64
	.weak		__nv_reservedSMEM_allocation_phase
	.type		__nv_reservedSMEM_allocation_phase,@object
	.size		__nv_reservedSMEM_allocation_phase,(.L_0 - __nv_reservedSMEM_allocation_phase)
__nv_reservedSMEM_allocation_phase:
	.zero		1
.L_0:
	.zero		7
	.weak		__nv_reservedSMEM_devtool_atexit_pc
	.type		__nv_reservedSMEM_devtool_atexit_pc,@object
	.size		__nv_reservedSMEM_devtool_atexit_pc,(__nv_reservedSMEM_allocation_mask - __nv_reservedSMEM_devtool_atexit_pc)
__nv_reservedSMEM_devtool_atexit_pc:
	.zero		8
	.weak		__nv_reservedSMEM_allocation_mask
	.type		__nv_reservedSMEM_allocation_mask,@object
	.size		__nv_reservedSMEM_allocation_mask,(.L_2 - __nv_reservedSMEM_allocation_mask)
__nv_reservedSMEM_allocation_mask:
	.zero		4
.L_2:


//--------------------- .nv.constant0.gluon_tcgen05 --------------------------
	.section	.nv.constant0.gluon_tcgen05,"a",@progbits
	.sectionflags	@""
	.align	4
.nv.constant0.gluon_tcgen05:
	.zero		976


//--------------------- SYMBOLS --------------------------

	.type		.nv.reservedSmem.offset0,@object
	.size		.nv.reservedSmem.offset0,0x4
	.type		.nv.reservedSmem.cap,@object
	.size		.nv.reservedSmem.cap,0x4
